	.target	sm_90a

	.elftype	@"ET_EXEC"


//--------------------- .note.nv.tkinfo           --------------------------
	.section	.note.nv.tkinfo,"",@"SHT_NOTE"
	.sectionflags	@"SHF_NOTE_NV_TKINFO"
	.tkinfo
        /*0018*/ 	.word	0x00000002
        /*0030*/ 	.string	""
        /*0030*/ 	.string	"ptxas"
        /*0030*/ 	.string	"Cuda compilation tools, release 13.0, V13.0.88"
        /*0030*/ 	.string	"Build cuda_13.0.r13.0/compiler.36424714_0"
        /*0030*/ 	.string	"-arch sm_90a -m 64 "



//--------------------- .note.nv.cuinfo           --------------------------
	.section	.note.nv.cuinfo,"",@"SHT_NOTE"
	.sectionflags	@"SHF_NOTE_NV_CUINFO"
        /*0018*/ 	.short	0x0002
        /*001a*/ 	.short	0x005a
        /*001c*/ 	.short	0x0082
	.zero		2


//--------------------- .nv.info                  --------------------------
	.section	.nv.info,"",@"SHT_CUDA_INFO"
	.align	4


	//----- nvinfo : EIATTR_REGCOUNT
	.align		4
        /*0000*/ 	.byte	0x04, 0x2f
        /*0002*/ 	.short	(.L_12 - .L_11)
	.align		4
.L_11:
        /*0004*/ 	.word	index@(_ZN7cutlass13device_kernelINS_4gemm6kernel13GemmUniversalIN4cute5tupleIJiiiiEEENS1_10collective13CollectiveMmaINS1_37MainloopSm90TmaGmmaWarpSpecializedFP8ILi37ENS5_IJNS4_1CILi4EEENSA_ILi1EEESC_EEENS1_32KernelTmaWarpSpecializedPingpongEEENS5_IJNSA_ILi64EEENSA_ILi128EEENSA_ILi32EEEEEENS_12float_e4m3_tENS5_IJlSC_lEEESK_SL_NS4_8TiledMMAINS4_8MMA_AtomIJNS4_4SM904GMMA31MMA_64x128x32_F32E4M3E4M3_SS_TNILNSP_7ScaleInE1ELSR_1EEEEEENS4_6LayoutINS5_IJSC_SC_SC_EEENS5_IJNSA_ILi0EEESW_SW_EEEEENS5_IJNS4_10UnderscoreESZ_SZ_EEEEENS4_13SM90_TMA_LOADENS4_14ComposedLayoutINS4_7SwizzleILi1ELi4ELi3EEENS4_18smem_ptr_flag_bitsILi8EEENSU_INS5_IJNSA_ILi8EEESI_EEENS5_IJSI_SC_EEEEEEEvNS4_8identityENS4_23SM90_TMA_LOAD_MULTICASTES1C_vS1D_EENS_8epilogue10collective6detail29Sm90TmaWarpSpecializedAdapterINS1H_15DefaultEpilogueISK_SL_SL_NS1G_6thread17LinearCombinationISK_Li1EffLNS1L_9ScaleType4KindE0ELNS_15FloatRoundStyleE2ESK_EENS1_15EpilogueDefaultEEEEEvvEEEEvNT_6ParamsE)
        /*0008*/ 	.word	0x000000a8


	//----- nvinfo : EIATTR_FRAME_SIZE
	.align		4
.L_12:
        /*000c*/ 	.byte	0x04, 0x11
        /*000e*/ 	.short	(.L_14 - .L_13)
	.align		4
.L_13:
        /*0010*/ 	.word	index@(_ZN7cutlass13device_kernelINS_4gemm6kernel13GemmUniversalIN4cute5tupleIJiiiiEEENS1_10collective13CollectiveMmaINS1_37MainloopSm90TmaGmmaWarpSpecializedFP8ILi37ENS5_IJNS4_1CILi4EEENSA_ILi1EEESC_EEENS1_32KernelTmaWarpSpecializedPingpongEEENS5_IJNSA_ILi64EEENSA_ILi128EEENSA_ILi32EEEEEENS_12float_e4m3_tENS5_IJlSC_lEEESK_SL_NS4_8TiledMMAINS4_8MMA_AtomIJNS4_4SM904GMMA31MMA_64x128x32_F32E4M3E4M3_SS_TNILNSP_7ScaleInE1ELSR_1EEEEEENS4_6LayoutINS5_IJSC_SC_SC_EEENS5_IJNSA_ILi0EEESW_SW_EEEEENS5_IJNS4_10UnderscoreESZ_SZ_EEEEENS4_13SM90_TMA_LOADENS4_14ComposedLayoutINS4_7SwizzleILi1ELi4ELi3EEENS4_18smem_ptr_flag_bitsILi8EEENSU_INS5_IJNSA_ILi8EEESI_EEENS5_IJSI_SC_EEEEEEEvNS4_8identityENS4_23SM90_TMA_LOAD_MULTICASTES1C_vS1D_EENS_8epilogue10collective6detail29Sm90TmaWarpSpecializedAdapterINS1H_15DefaultEpilogueISK_SL_SL_NS1G_6thread17LinearCombinationISK_Li1EffLNS1L_9ScaleType4KindE0ELNS_15FloatRoundStyleE2ESK_EENS1_15EpilogueDefaultEEEEEvvEEEEvNT_6ParamsE)
        /*0014*/ 	.word	0x00000000


	//----- nvinfo : EIATTR_MIN_STACK_SIZE
	.align		4
.L_14:
        /*0018*/ 	.byte	0x04, 0x12
        /*001a*/ 	.short	(.L_16 - .L_15)
	.align		4
.L_15:
        /*001c*/ 	.word	index@(_ZN7cutlass13device_kernelINS_4gemm6kernel13GemmUniversalIN4cute5tupleIJiiiiEEENS1_10collective13CollectiveMmaINS1_37MainloopSm90TmaGmmaWarpSpecializedFP8ILi37ENS5_IJNS4_1CILi4EEENSA_ILi1EEESC_EEENS1_32KernelTmaWarpSpecializedPingpongEEENS5_IJNSA_ILi64EEENSA_ILi128EEENSA_ILi32EEEEEENS_12float_e4m3_tENS5_IJlSC_lEEESK_SL_NS4_8TiledMMAINS4_8MMA_AtomIJNS4_4SM904GMMA31MMA_64x128x32_F32E4M3E4M3_SS_TNILNSP_7ScaleInE1ELSR_1EEEEEENS4_6LayoutINS5_IJSC_SC_SC_EEENS5_IJNSA_ILi0EEESW_SW_EEEEENS5_IJNS4_10UnderscoreESZ_SZ_EEEEENS4_13SM90_TMA_LOADENS4_14ComposedLayoutINS4_7SwizzleILi1ELi4ELi3EEENS4_18smem_ptr_flag_bitsILi8EEENSU_INS5_IJNSA_ILi8EEESI_EEENS5_IJSI_SC_EEEEEEEvNS4_8identityENS4_23SM90_TMA_LOAD_MULTICASTES1C_vS1D_EENS_8epilogue10collective6detail29Sm90TmaWarpSpecializedAdapterINS1H_15DefaultEpilogueISK_SL_SL_NS1G_6thread17LinearCombinationISK_Li1EffLNS1L_9ScaleType4KindE0ELNS_15FloatRoundStyleE2ESK_EENS1_15EpilogueDefaultEEEEEvvEEEEvNT_6ParamsE)
        /*0020*/ 	.word	0x00000000
.L_16:


//--------------------- .nv.compat                --------------------------
	.section	.nv.compat,"",@"SHT_CUDA_COMPAT_INFO"
	.align	4
        /*0000*/ 	.byte	0x02, 0x09, 0x01, 0x00, 0x02, 0x02, 0x04, 0x00, 0x02, 0x05, 0x05, 0x00, 0x03, 0x07, 0x01, 0x01
        /*0010*/ 	.byte	0x02, 0x03, 0x01, 0x00, 0x02, 0x06, 0x01, 0x00, 0x04, 0x0b, 0x08, 0x00, 0x00, 0x00, 0x00, 0x00
        /*0020*/ 	.byte	0x00, 0x00, 0x00, 0x00


//--------------------- .nv.info._ZN7cutlass13device_kernelINS_4gemm6kernel13GemmUniversalIN4cute5tupleIJiiiiEEENS1_10collective13CollectiveMmaINS1_37MainloopSm90TmaGmmaWarpSpecializedFP8ILi37ENS5_IJNS4_1CILi4EEENSA_ILi1EEESC_EEENS1_32KernelTmaWarpSpecializedPingpongEEENS5_IJNSA_ILi64EEENSA_ILi128EEENSA_ILi32EEEEEENS_12float_e4m3_tENS5_IJlSC_lEEESK_SL_NS4_8TiledMMAINS4_8MMA_AtomIJNS4_4SM904GMMA31MMA_64x128x32_F32E4M3E4M3_SS_TNILNSP_7ScaleInE1ELSR_1EEEEEENS4_6LayoutINS5_IJSC_SC_SC_EEENS5_IJNSA_ILi0EEESW_SW_EEEEENS5_IJNS4_10UnderscoreESZ_SZ_EEEEENS4_13SM90_TMA_LOADENS4_14ComposedLayoutINS4_7SwizzleILi1ELi4ELi3EEENS4_18smem_ptr_flag_bitsILi8EEENSU_INS5_IJNSA_ILi8EEESI_EEENS5_IJSI_SC_EEEEEEEvNS4_8identityENS4_23SM90_TMA_LOAD_MULTICASTES1C_vS1D_EENS_8epilogue10collective6detail29Sm90TmaWarpSpecializedAdapterINS1H_15DefaultEpilogueISK_SL_SL_NS1G_6thread17LinearCombinationISK_Li1EffLNS1L_9ScaleType4KindE0ELNS_15FloatRoundStyleE2ESK_EENS1_15EpilogueDefaultEEEEEvvEEEEvNT_6ParamsE --------------------------
	.section	.nv.info._ZN7cutlass13device_kernelINS_4gemm6kernel13GemmUniversalIN4cute5tupleIJiiiiEEENS1_10collective13CollectiveMmaINS1_37MainloopSm90TmaGmmaWarpSpecializedFP8ILi37ENS5_IJNS4_1CILi4EEENSA_ILi1EEESC_EEENS1_32KernelTmaWarpSpecializedPingpongEEENS5_IJNSA_ILi64EEENSA_ILi128EEENSA_ILi32EEEEEENS_12float_e4m3_tENS5_IJlSC_lEEESK_SL_NS4_8TiledMMAINS4_8MMA_AtomIJNS4_4SM904GMMA31MMA_64x128x32_F32E4M3E4M3_SS_TNILNSP_7ScaleInE1ELSR_1EEEEEENS4_6LayoutINS5_IJSC_SC_SC_EEENS5_IJNSA_ILi0EEESW_SW_EEEEENS5_IJNS4_10UnderscoreESZ_SZ_EEEEENS4_13SM90_TMA_LOADENS4_14ComposedLayoutINS4_7SwizzleILi1ELi4ELi3EEENS4_18smem_ptr_flag_bitsILi8EEENSU_INS5_IJNSA_ILi8EEESI_EEENS5_IJSI_SC_EEEEEEEvNS4_8identityENS4_23SM90_TMA_LOAD_MULTICASTES1C_vS1D_EENS_8epilogue10collective6detail29Sm90TmaWarpSpecializedAdapterINS1H_15DefaultEpilogueISK_SL_SL_NS1G_6thread17LinearCombinationISK_Li1EffLNS1L_9ScaleType4KindE0ELNS_15FloatRoundStyleE2ESK_EENS1_15EpilogueDefaultEEEEEvvEEEEvNT_6ParamsE,"",@"SHT_CUDA_INFO"
	.sectionflags	@""
	.align	4


	//----- nvinfo : EIATTR_CUDA_API_VERSION
	.align		4
        /*0000*/ 	.byte	0x04, 0x37
        /*0002*/ 	.short	(.L_18 - .L_17)
.L_17:
        /*0004*/ 	.word	0x00000082


	//----- nvinfo : EIATTR_KPARAM_INFO
	.align		4
.L_18:
        /*0008*/ 	.byte	0x04, 0x17
        /*000a*/ 	.short	(.L_20 - .L_19)
.L_19:
        /*000c*/ 	.word	0x00000000
        /*0010*/ 	.short	0x0000
        /*0012*/ 	.short	0x0070
        /*0014*/ 	.byte	0x00, 0xf0, 0x01, 0x10


	//----- nvinfo : EIATTR_SPARSE_MMA_MASK
	.align		4
.L_20:
        /*0018*/ 	.byte	0x03, 0x50
        /*001a*/ 	.short	0x0000


	//----- nvinfo : EIATTR_MAXREG_COUNT
	.align		4
        /*001c*/ 	.byte	0x03, 0x1b
        /*001e*/ 	.short	0x00a8


	//----- nvinfo : EIATTR_NUM_BARRIERS
	.align		4
        /*0020*/ 	.byte	0x02, 0x4c
        /*0022*/ 	.byte	0x01
	.zero		1


	//----- nvinfo : EIATTR_MERCURY_ISA_VERSION
	.align		4
        /*0024*/ 	.byte	0x03, 0x5f
        /*0026*/ 	.short	0x0101


	//----- nvinfo : EIATTR_INT_WARP_WIDE_INSTR_OFFSETS
	.align		4
        /*0028*/ 	.byte	0x04, 0x31
        /*002a*/ 	.short	(.L_22 - .L_21)


	//   ....[0]....
.L_21:
        /*002c*/ 	.word	0x00000950


	//   ....[1]....
        /*0030*/ 	.word	0x00000990


	//   ....[2]....
        /*0034*/ 	.word	0x00000a00


	//   ....[3]....
        /*0038*/ 	.word	0x00000a10


	//   ....[4]....
        /*003c*/ 	.word	0x00000a20


	//   ....[5]....
        /*0040*/ 	.word	0x00000a30


	//   ....[6]....
        /*0044*/ 	.word	0x00000bd0


	//   ....[7]....
        /*0048*/ 	.word	0x00000c30


	//----- nvinfo : EIATTR_COOP_GROUP_MASK_REGIDS
	.align		4
.L_22:
        /*004c*/ 	.byte	0x04, 0x29
        /*004e*/ 	.short	(.L_24 - .L_23)


	//   ....[0]....
.L_23:
        /*0050*/ 	.word	0xffffffff


	//   ....[1]....
        /*0054*/ 	.word	0xffffffff


	//   ....[2]....
        /*0058*/ 	.word	0xffffffff


	//   ....[3]....
        /*005c*/ 	.word	0xffffffff


	//   ....[4]....
        /*0060*/ 	.word	0xffffffff


	//   ....[5]....
        /*0064*/ 	.word	0xffffffff


	//   ....[6]....
        /*0068*/ 	.word	0xffffffff


	//----- nvinfo : EIATTR_COOP_GROUP_INSTR_OFFSETS
	.align		4
.L_24:
        /*006c*/ 	.byte	0x04, 0x28
        /*006e*/ 	.short	(.L_26 - .L_25)


	//   ....[0]....
.L_25:
        /*0070*/ 	.word	0x00000060


	//   ....[1]....
        /*0074*/ 	.word	0x00000070


	//   ....[2]....
        /*0078*/ 	.word	0x00000130


	//   ....[3]....
        /*007c*/ 	.word	0x00000720


	//   ....[4]....
        /*0080*/ 	.word	0x00000760


	//   ....[5]....
        /*0084*/ 	.word	0x000007f0


	//   ....[6]....
        /*0088*/ 	.word	0x00000dc0


	//----- nvinfo : EIATTR_REG_RECONFIG
	.align		4
.L_26:
        /*008c*/ 	.byte	0x01, 0x54
	.zero		2


	//----- nvinfo : EIATTR_MBARRIER_INSTR_OFFSETS
	.align		4
        /*0090*/ 	.byte	0x04, 0x39
        /*0092*/ 	.short	(.L_28 - .L_27)


	//   ....[0]....
.L_27:
        /*0094*/ 	.word	0x00000250
        /*0098*/ 	.word	0x000000ff
        /*009c*/ 	.word	0x00000000
        /*00a0*/ 	.short	0x0100
        /*00a2*/ 	.byte	0x08
	.zero		1


	//   ....[1]....
        /*00a4*/ 	.word	0x00000260
        /*00a8*/ 	.word	0x000000ff
        /*00ac*/ 	.word	0x00000128
        /*00b0*/ 	.short	0x0100
        /*00b2*/ 	.byte	0x08
	.zero		1


	//   ....[2]....
        /*00b4*/ 	.word	0x00000270
        /*00b8*/ 	.word	0x000000ff
        /*00bc*/ 	.word	0x00000008
        /*00c0*/ 	.short	0x0100
        /*00c2*/ 	.byte	0x08
	.zero		1


	//   ....[3]....
        /*00c4*/ 	.word	0x00000280
        /*00c8*/ 	.word	0x000000ff
        /*00cc*/ 	.word	0x00000130
        /*00d0*/ 	.short	0x0100
        /*00d2*/ 	.byte	0x08
	.zero		1


	//   ....[4]....
        /*00d4*/ 	.word	0x00000290
        /*00d8*/ 	.word	0x000000ff
        /*00dc*/ 	.word	0x00000010
        /*00e0*/ 	.short	0x0100
        /*00e2*/ 	.byte	0x08
	.zero		1


	//   ....[5]....
        /*00e4*/ 	.word	0x000002a0
        /*00e8*/ 	.word	0x000000ff
        /*00ec*/ 	.word	0x00000138
        /*00f0*/ 	.short	0x0100
        /*00f2*/ 	.byte	0x08
	.zero		1


	//   ....[6]....
        /*00f4*/ 	.word	0x000002b0
        /*00f8*/ 	.word	0x000000ff
        /*00fc*/ 	.word	0x00000018
        /*0100*/ 	.short	0x0100
        /*0102*/ 	.byte	0x08
	.zero		1


	//   ....[7]....
        /*0104*/ 	.word	0x000002c0
        /*0108*/ 	.word	0x000000ff
        /*010c*/ 	.word	0x00000140
        /*0110*/ 	.short	0x0100
        /*0112*/ 	.byte	0x08
	.zero		1


	//   ....[8]....
        /*0114*/ 	.word	0x000002d0
        /*0118*/ 	.word	0x000000ff
        /*011c*/ 	.word	0x00000020
        /*0120*/ 	.short	0x0100
        /*0122*/ 	.byte	0x08
	.zero		1


	//   ....[9]....
        /*0124*/ 	.word	0x000002e0
        /*0128*/ 	.word	0x000000ff
        /*012c*/ 	.word	0x00000148
        /*0130*/ 	.short	0x0100
        /*0132*/ 	.byte	0x08
	.zero		1


	//   ....[10]....
        /*0134*/ 	.word	0x000002f0
        /*0138*/ 	.word	0x000000ff
        /*013c*/ 	.word	0x00000028
        /*0140*/ 	.short	0x0100
        /*0142*/ 	.byte	0x08
	.zero		1


	//   ....[11]....
        /*0144*/ 	.word	0x00000300
        /*0148*/ 	.word	0x000000ff
        /*014c*/ 	.word	0x00000150
        /*0150*/ 	.short	0x0100
        /*0152*/ 	.byte	0x08
	.zero		1


	//   ....[12]....
        /*0154*/ 	.word	0x00000310
        /*0158*/ 	.word	0x000000ff
        /*015c*/ 	.word	0x00000030
        /*0160*/ 	.short	0x0100
        /*0162*/ 	.byte	0x08
	.zero		1


	//   ....[13]....
        /*0164*/ 	.word	0x00000320
        /*0168*/ 	.word	0x000000ff
        /*016c*/ 	.word	0x00000158
        /*0170*/ 	.short	0x0100
        /*0172*/ 	.byte	0x08
	.zero		1


	//   ....[14]....
        /*0174*/ 	.word	0x00000330
        /*0178*/ 	.word	0x000000ff
        /*017c*/ 	.word	0x00000038
        /*0180*/ 	.short	0x0100
        /*0182*/ 	.byte	0x08
	.zero		1


	//   ....[15]....
        /*0184*/ 	.word	0x00000340
        /*0188*/ 	.word	0x000000ff
        /*018c*/ 	.word	0x00000160
        /*0190*/ 	.short	0x0100
        /*0192*/ 	.byte	0x08
	.zero		1


	//   ....[16]....
        /*0194*/ 	.word	0x00000350
        /*0198*/ 	.word	0x000000ff
        /*019c*/ 	.word	0x00000040
        /*01a0*/ 	.short	0x0100
        /*01a2*/ 	.byte	0x08
	.zero		1


	//   ....[17]....
        /*01a4*/ 	.word	0x00000360
        /*01a8*/ 	.word	0x000000ff
        /*01ac*/ 	.word	0x00000168
        /*01b0*/ 	.short	0x0100
        /*01b2*/ 	.byte	0x08
	.zero		1


	//   ....[18]....
        /*01b4*/ 	.word	0x00000370
        /*01b8*/ 	.word	0x000000ff
        /*01bc*/ 	.word	0x00000048
        /*01c0*/ 	.short	0x0100
        /*01c2*/ 	.byte	0x08
	.zero		1


	//   ....[19]....
        /*01c4*/ 	.word	0x00000380
        /*01c8*/ 	.word	0x000000ff
        /*01cc*/ 	.word	0x00000170
        /*01d0*/ 	.short	0x0100
        /*01d2*/ 	.byte	0x08
	.zero		1


	//   ....[20]....
        /*01d4*/ 	.word	0x00000390
        /*01d8*/ 	.word	0x000000ff
        /*01dc*/ 	.word	0x00000050
        /*01e0*/ 	.short	0x0100
        /*01e2*/ 	.byte	0x08
	.zero		1


	//   ....[21]....
        /*01e4*/ 	.word	0x000003a0
        /*01e8*/ 	.word	0x000000ff
        /*01ec*/ 	.word	0x00000178
        /*01f0*/ 	.short	0x0100
        /*01f2*/ 	.byte	0x08
	.zero		1


	//   ....[22]....
        /*01f4*/ 	.word	0x000003b0
        /*01f8*/ 	.word	0x000000ff
        /*01fc*/ 	.word	0x00000058
        /*0200*/ 	.short	0x0100
        /*0202*/ 	.byte	0x08
	.zero		1


	//   ....[23]....
        /*0204*/ 	.word	0x000003c0
        /*0208*/ 	.word	0x000000ff
        /*020c*/ 	.word	0x00000180
        /*0210*/ 	.short	0x0100
        /*0212*/ 	.byte	0x08
	.zero		1


	//   ....[24]....
        /*0214*/ 	.word	0x000003d0
        /*0218*/ 	.word	0x000000ff
        /*021c*/ 	.word	0x00000060
        /*0220*/ 	.short	0x0100
        /*0222*/ 	.byte	0x08
	.zero		1


	//   ....[25]....
        /*0224*/ 	.word	0x000003e0
        /*0228*/ 	.word	0x000000ff
        /*022c*/ 	.word	0x00000188
        /*0230*/ 	.short	0x0100
        /*0232*/ 	.byte	0x08
	.zero		1


	//   ....[26]....
        /*0234*/ 	.word	0x000003f0
        /*0238*/ 	.word	0x000000ff
        /*023c*/ 	.word	0x00000068
        /*0240*/ 	.short	0x0100
        /*0242*/ 	.byte	0x08
	.zero		1


	//   ....[27]....
        /*0244*/ 	.word	0x00000400
        /*0248*/ 	.word	0x000000ff
        /*024c*/ 	.word	0x00000190
        /*0250*/ 	.short	0x0100
        /*0252*/ 	.byte	0x08
	.zero		1


	//   ....[28]....
        /*0254*/ 	.word	0x00000410
        /*0258*/ 	.word	0x000000ff
        /*025c*/ 	.word	0x00000070
        /*0260*/ 	.short	0x0100
        /*0262*/ 	.byte	0x08
	.zero		1


	//   ....[29]....
        /*0264*/ 	.word	0x00000420
        /*0268*/ 	.word	0x000000ff
        /*026c*/ 	.word	0x00000198
        /*0270*/ 	.short	0x0100
        /*0272*/ 	.byte	0x08
	.zero		1


	//   ....[30]....
        /*0274*/ 	.word	0x00000430
        /*0278*/ 	.word	0x000000ff
        /*027c*/ 	.word	0x00000078
        /*0280*/ 	.short	0x0100
        /*0282*/ 	.byte	0x08
	.zero		1


	//   ....[31]....
        /*0284*/ 	.word	0x00000440
        /*0288*/ 	.word	0x000000ff
        /*028c*/ 	.word	0x000001a0
        /*0290*/ 	.short	0x0100
        /*0292*/ 	.byte	0x08
	.zero		1


	//   ....[32]....
        /*0294*/ 	.word	0x00000450
        /*0298*/ 	.word	0x000000ff
        /*029c*/ 	.word	0x00000080
        /*02a0*/ 	.short	0x0100
        /*02a2*/ 	.byte	0x08
	.zero		1


	//   ....[33]....
        /*02a4*/ 	.word	0x00000460
        /*02a8*/ 	.word	0x000000ff
        /*02ac*/ 	.word	0x000001a8
        /*02b0*/ 	.short	0x0100
        /*02b2*/ 	.byte	0x08
	.zero		1


	//   ....[34]....
        /*02b4*/ 	.word	0x00000470
        /*02b8*/ 	.word	0x000000ff
        /*02bc*/ 	.word	0x00000088
        /*02c0*/ 	.short	0x0100
        /*02c2*/ 	.byte	0x08
	.zero		1


	//   ....[35]....
        /*02c4*/ 	.word	0x00000480
        /*02c8*/ 	.word	0x000000ff
        /*02cc*/ 	.word	0x000001b0
        /*02d0*/ 	.short	0x0100
        /*02d2*/ 	.byte	0x08
	.zero		1


	//   ....[36]....
        /*02d4*/ 	.word	0x00000490
        /*02d8*/ 	.word	0x000000ff
        /*02dc*/ 	.word	0x00000090
        /*02e0*/ 	.short	0x0100
        /*02e2*/ 	.byte	0x08
	.zero		1


	//   ....[37]....
        /*02e4*/ 	.word	0x000004a0
        /*02e8*/ 	.word	0x000000ff
        /*02ec*/ 	.word	0x000001b8
        /*02f0*/ 	.short	0x0100
        /*02f2*/ 	.byte	0x08
	.zero		1


	//   ....[38]....
        /*02f4*/ 	.word	0x000004b0
        /*02f8*/ 	.word	0x000000ff
        /*02fc*/ 	.word	0x00000098
        /*0300*/ 	.short	0x0100
        /*0302*/ 	.byte	0x08
	.zero		1


	//   ....[39]....
        /*0304*/ 	.word	0x000004c0
        /*0308*/ 	.word	0x000000ff
        /*030c*/ 	.word	0x000001c0
        /*0310*/ 	.short	0x0100
        /*0312*/ 	.byte	0x08
	.zero		1


	//   ....[40]....
        /*0314*/ 	.word	0x000004d0
        /*0318*/ 	.word	0x000000ff
        /*031c*/ 	.word	0x000000a0
        /*0320*/ 	.short	0x0100
        /*0322*/ 	.byte	0x08
	.zero		1


	//   ....[41]....
        /*0324*/ 	.word	0x000004e0
        /*0328*/ 	.word	0x000000ff
        /*032c*/ 	.word	0x000001c8
        /*0330*/ 	.short	0x0100
        /*0332*/ 	.byte	0x08
	.zero		1


	//   ....[42]....
        /*0334*/ 	.word	0x000004f0
        /*0338*/ 	.word	0x000000ff
        /*033c*/ 	.word	0x000000a8
        /*0340*/ 	.short	0x0100
        /*0342*/ 	.byte	0x08
	.zero		1


	//   ....[43]....
        /*0344*/ 	.word	0x00000500
        /*0348*/ 	.word	0x000000ff
        /*034c*/ 	.word	0x000001d0
        /*0350*/ 	.short	0x0100
        /*0352*/ 	.byte	0x08
	.zero		1


	//   ....[44]....
        /*0354*/ 	.word	0x00000510
        /*0358*/ 	.word	0x000000ff
        /*035c*/ 	.word	0x000000b0
        /*0360*/ 	.short	0x0100
        /*0362*/ 	.byte	0x08
	.zero		1


	//   ....[45]....
        /*0364*/ 	.word	0x00000520
        /*0368*/ 	.word	0x000000ff
        /*036c*/ 	.word	0x000001d8
        /*0370*/ 	.short	0x0100
        /*0372*/ 	.byte	0x08
	.zero		1


	//   ....[46]....
        /*0374*/ 	.word	0x00000530
        /*0378*/ 	.word	0x000000ff
        /*037c*/ 	.word	0x000000b8
        /*0380*/ 	.short	0x0100
        /*0382*/ 	.byte	0x08
	.zero		1


	//   ....[47]....
        /*0384*/ 	.word	0x00000540
        /*0388*/ 	.word	0x000000ff
        /*038c*/ 	.word	0x000001e0
        /*0390*/ 	.short	0x0100
        /*0392*/ 	.byte	0x08
	.zero		1


	//   ....[48]....
        /*0394*/ 	.word	0x00000550
        /*0398*/ 	.word	0x000000ff
        /*039c*/ 	.word	0x000000c0
        /*03a0*/ 	.short	0x0100
        /*03a2*/ 	.byte	0x08
	.zero		1


	//   ....[49]....
        /*03a4*/ 	.word	0x00000560
        /*03a8*/ 	.word	0x000000ff
        /*03ac*/ 	.word	0x000001e8
        /*03b0*/ 	.short	0x0100
        /*03b2*/ 	.byte	0x08
	.zero		1


	//   ....[50]....
        /*03b4*/ 	.word	0x00000570
        /*03b8*/ 	.word	0x000000ff
        /*03bc*/ 	.word	0x000000c8
        /*03c0*/ 	.short	0x0100
        /*03c2*/ 	.byte	0x08
	.zero		1


	//   ....[51]....
        /*03c4*/ 	.word	0x00000580
        /*03c8*/ 	.word	0x000000ff
        /*03cc*/ 	.word	0x000001f0
        /*03d0*/ 	.short	0x0100
        /*03d2*/ 	.byte	0x08
	.zero		1


	//   ....[52]....
        /*03d4*/ 	.word	0x00000590
        /*03d8*/ 	.word	0x000000ff
        /*03dc*/ 	.word	0x000000d0
        /*03e0*/ 	.short	0x0100
        /*03e2*/ 	.byte	0x08
	.zero		1


	//   ....[53]....
        /*03e4*/ 	.word	0x000005a0
        /*03e8*/ 	.word	0x000000ff
        /*03ec*/ 	.word	0x000001f8
        /*03f0*/ 	.short	0x0100
        /*03f2*/ 	.byte	0x08
	.zero		1


	//   ....[54]....
        /*03f4*/ 	.word	0x000005b0
        /*03f8*/ 	.word	0x000000ff
        /*03fc*/ 	.word	0x000000d8
        /*0400*/ 	.short	0x0100
        /*0402*/ 	.byte	0x08
	.zero		1


	//   ....[55]....
        /*0404*/ 	.word	0x000005c0
        /*0408*/ 	.word	0x000000ff
        /*040c*/ 	.word	0x00000200
        /*0410*/ 	.short	0x0100
        /*0412*/ 	.byte	0x08
	.zero		1


	//   ....[56]....
        /*0414*/ 	.word	0x000005d0
        /*0418*/ 	.word	0x000000ff
        /*041c*/ 	.word	0x000000e0
        /*0420*/ 	.short	0x0100
        /*0422*/ 	.byte	0x08
	.zero		1


	//   ....[57]....
        /*0424*/ 	.word	0x000005e0
        /*0428*/ 	.word	0x000000ff
        /*042c*/ 	.word	0x00000208
        /*0430*/ 	.short	0x0100
        /*0432*/ 	.byte	0x08
	.zero		1


	//   ....[58]....
        /*0434*/ 	.word	0x000005f0
        /*0438*/ 	.word	0x000000ff
        /*043c*/ 	.word	0x000000e8
        /*0440*/ 	.short	0x0100
        /*0442*/ 	.byte	0x08
	.zero		1


	//   ....[59]....
        /*0444*/ 	.word	0x00000600
        /*0448*/ 	.word	0x000000ff
        /*044c*/ 	.word	0x00000210
        /*0450*/ 	.short	0x0100
        /*0452*/ 	.byte	0x08
	.zero		1


	//   ....[60]....
        /*0454*/ 	.word	0x00000610
        /*0458*/ 	.word	0x000000ff
        /*045c*/ 	.word	0x000000f0
        /*0460*/ 	.short	0x0100
        /*0462*/ 	.byte	0x08
	.zero		1


	//   ....[61]....
        /*0464*/ 	.word	0x00000620
        /*0468*/ 	.word	0x000000ff
        /*046c*/ 	.word	0x00000218
        /*0470*/ 	.short	0x0100
        /*0472*/ 	.byte	0x08
	.zero		1


	//   ....[62]....
        /*0474*/ 	.word	0x00000630
        /*0478*/ 	.word	0x000000ff
        /*047c*/ 	.word	0x000000f8
        /*0480*/ 	.short	0x0100
        /*0482*/ 	.byte	0x08
	.zero		1


	//   ....[63]....
        /*0484*/ 	.word	0x00000640
        /*0488*/ 	.word	0x000000ff
        /*048c*/ 	.word	0x00000220
        /*0490*/ 	.short	0x0100
        /*0492*/ 	.byte	0x08
	.zero		1


	//   ....[64]....
        /*0494*/ 	.word	0x00000650
        /*0498*/ 	.word	0x000000ff
        /*049c*/ 	.word	0x00000100
        /*04a0*/ 	.short	0x0100
        /*04a2*/ 	.byte	0x08
	.zero		1


	//   ....[65]....
        /*04a4*/ 	.word	0x00000660
        /*04a8*/ 	.word	0x000000ff
        /*04ac*/ 	.word	0x00000228
        /*04b0*/ 	.short	0x0100
        /*04b2*/ 	.byte	0x08
	.zero		1


	//   ....[66]....
        /*04b4*/ 	.word	0x00000670
        /*04b8*/ 	.word	0x000000ff
        /*04bc*/ 	.word	0x00000108
        /*04c0*/ 	.short	0x0100
        /*04c2*/ 	.byte	0x08
	.zero		1


	//   ....[67]....
        /*04c4*/ 	.word	0x00000680
        /*04c8*/ 	.word	0x000000ff
        /*04cc*/ 	.word	0x00000230
        /*04d0*/ 	.short	0x0100
        /*04d2*/ 	.byte	0x08
	.zero		1


	//   ....[68]....
        /*04d4*/ 	.word	0x00000690
        /*04d8*/ 	.word	0x000000ff
        /*04dc*/ 	.word	0x00000110
        /*04e0*/ 	.short	0x0100
        /*04e2*/ 	.byte	0x08
	.zero		1


	//   ....[69]....
        /*04e4*/ 	.word	0x000006a0
        /*04e8*/ 	.word	0x000000ff
        /*04ec*/ 	.word	0x00000238
        /*04f0*/ 	.short	0x0100
        /*04f2*/ 	.byte	0x08
	.zero		1


	//   ....[70]....
        /*04f4*/ 	.word	0x000006b0
        /*04f8*/ 	.word	0x000000ff
        /*04fc*/ 	.word	0x00000118
        /*0500*/ 	.short	0x0100
        /*0502*/ 	.byte	0x08
	.zero		1


	//   ....[71]....
        /*0504*/ 	.word	0x000006c0
        /*0508*/ 	.word	0x000000ff
        /*050c*/ 	.word	0x00000240
        /*0510*/ 	.short	0x0100
        /*0512*/ 	.byte	0x08
	.zero		1


	//   ....[72]....
        /*0514*/ 	.word	0x000006d0
        /*0518*/ 	.word	0x000000ff
        /*051c*/ 	.word	0x00000120
        /*0520*/ 	.short	0x0100
        /*0522*/ 	.byte	0x08
	.zero		1


	//   ....[73]....
        /*0524*/ 	.word	0x000006e0
        /*0528*/ 	.word	0x000000ff
        /*052c*/ 	.word	0x00000248
        /*0530*/ 	.short	0x0100
        /*0532*/ 	.byte	0x08
	.zero		1


	//   ....[74]....
        /*0534*/ 	.word	0x00000c20
        /*0538*/ 	.word	0x000000ff
        /*053c*/ 	.word	0x00000280
        /*0540*/ 	.short	0x0100
        /*0542*/ 	.byte	0x08
	.zero		1


	//   ....[75]....
        /*0544*/ 	.word	0x00000cd0
        /*0548*/ 	.word	0x000000ff
        /*054c*/ 	.word	0x00000288
        /*0550*/ 	.short	0x0100
        /*0552*/ 	.byte	0x08
	.zero		1


	//   ....[76]....
        /*0554*/ 	.word	0x00000d40
        /*0558*/ 	.word	0x000000ff
        /*055c*/ 	.word	0x00000260
        /*0560*/ 	.short	0x0100
        /*0562*/ 	.byte	0x09
	.zero		1


	//   ....[77]....
        /*0564*/ 	.word	0x00000d50
        /*0568*/ 	.word	0x000000ff
        /*056c*/ 	.word	0x00000268
        /*0570*/ 	.short	0x0100
        /*0572*/ 	.byte	0x09
	.zero		1


	//   ....[78]....
        /*0574*/ 	.word	0x00000d60
        /*0578*/ 	.word	0x000000ff
        /*057c*/ 	.word	0x00000270
        /*0580*/ 	.short	0x0100
        /*0582*/ 	.byte	0x09
	.zero		1


	//   ....[79]....
        /*0584*/ 	.word	0x00000d70
        /*0588*/ 	.word	0x000000ff
        /*058c*/ 	.word	0x00000278
        /*0590*/ 	.short	0x0100
        /*0592*/ 	.byte	0x09
	.zero		1


	//   ....[80]....
        /*0594*/ 	.word	0x00001af0
        /*0598*/ 	.word	0x000000ff
        /*059c*/ 	.word	0xfffffff8
        /*05a0*/ 	.short	0x010a
        /*05a2*/ 	.byte	0x0b
	.zero		1


	//   ....[81]....
        /*05a4*/ 	.word	0x00001fd0
        /*05a8*/ 	.word	0x000000ff
        /*05ac*/ 	.word	0x00000000
        /*05b0*/ 	.short	0x010a
        /*05b2*/ 	.byte	0x06
	.zero		1


	//   ....[82]....
        /*05b4*/ 	.word	0x00002010
        /*05b8*/ 	.word	0x000000ff
        /*05bc*/ 	.word	0x00000000
        /*05c0*/ 	.short	0x010a
        /*05c2*/ 	.byte	0x06
	.zero		1


	//   ....[83]....
        /*05c4*/ 	.word	0x000028c0
        /*05c8*/ 	.word	0x000000ff
        /*05cc*/ 	.word	0x00000000
        /*05d0*/ 	.short	0x010a
        /*05d2*/ 	.byte	0x10
	.zero		1


	//   ....[84]....
        /*05d4*/ 	.word	0x00002900
        /*05d8*/ 	.word	0x000000ff
        /*05dc*/ 	.word	0x00000000
        /*05e0*/ 	.short	0x010a
        /*05e2*/ 	.byte	0x10
	.zero		1


	//   ....[85]....
        /*05e4*/ 	.word	0x00002f10
        /*05e8*/ 	.word	0x00000015
        /*05ec*/ 	.word	0x00000000
        /*05f0*/ 	.short	0x0101
        /*05f2*/ 	.byte	0x3f
	.zero		1


	//   ....[86]....
        /*05f4*/ 	.word	0x00003490
        /*05f8*/ 	.word	0x00000013
        /*05fc*/ 	.word	0x00000000
        /*0600*/ 	.short	0x0101
        /*0602*/ 	.byte	0x16
	.zero		1


	//   ....[87]....
        /*0604*/ 	.word	0x000035d0
        /*0608*/ 	.word	0x00000012
        /*060c*/ 	.word	0x00000000
        /*0610*/ 	.short	0x0101
        /*0612*/ 	.byte	0x3f
	.zero		1


	//   ....[88]....
        /*0614*/ 	.word	0x00003690
        /*0618*/ 	.word	0x000000ff
        /*061c*/ 	.word	0x00000008
        /*0620*/ 	.short	0x010a
        /*0622*/ 	.byte	0x0b
	.zero		1


	//   ....[89]....
        /*0624*/ 	.word	0x00007f50
        /*0628*/ 	.word	0x00000004
        /*062c*/ 	.word	0x00000000
        /*0630*/ 	.short	0x0101
        /*0632*/ 	.byte	0x16
	.zero		1


	//   ....[90]....
        /*0634*/ 	.word	0x00008880
        /*0638*/ 	.word	0x00000015
        /*063c*/ 	.word	0x00000128
        /*0640*/ 	.short	0x010a
        /*0642*/ 	.byte	0x3f
	.zero		1


	//   ....[91]....
        /*0644*/ 	.word	0x00008c80
        /*0648*/ 	.word	0x0000000a
        /*064c*/ 	.word	0x00000288
        /*0650*/ 	.short	0x0101
        /*0652*/ 	.byte	0x3f
	.zero		1


	//   ....[92]....
        /*0654*/ 	.word	0x000093a0
        /*0658*/ 	.word	0x00000005
        /*065c*/ 	.word	0x00000000
        /*0660*/ 	.short	0x010a
        /*0662*/ 	.byte	0x3f
	.zero		1


	//   ....[93]....
        /*0664*/ 	.word	0x00009420
        /*0668*/ 	.word	0x00000007
        /*066c*/ 	.word	0x00000000
        /*0670*/ 	.short	0x010a
        /*0672*/ 	.byte	0x3f
	.zero		1


	//   ....[94]....
        /*0674*/ 	.word	0x000094b0
        /*0678*/ 	.word	0x00000006
        /*067c*/ 	.word	0x00000000
        /*0680*/ 	.short	0x010a
        /*0682*/ 	.byte	0x3f
	.zero		1


	//   ....[95]....
        /*0684*/ 	.word	0x00009540
        /*0688*/ 	.word	0x00000009
        /*068c*/ 	.word	0x00000000
        /*0690*/ 	.short	0x010a
        /*0692*/ 	.byte	0x3f
	.zero		1


	//   ....[96]....
        /*0694*/ 	.word	0x000095d0
        /*0698*/ 	.word	0x00000006
        /*069c*/ 	.word	0x00000000
        /*06a0*/ 	.short	0x010a
        /*06a2*/ 	.byte	0x3f
	.zero		1


	//   ....[97]....
        /*06a4*/ 	.word	0x00009660
        /*06a8*/ 	.word	0x00000009
        /*06ac*/ 	.word	0x00000000
        /*06b0*/ 	.short	0x010a
        /*06b2*/ 	.byte	0x3f
	.zero		1


	//   ....[98]....
        /*06b4*/ 	.word	0x000096f0
        /*06b8*/ 	.word	0x00000006
        /*06bc*/ 	.word	0x00000000
        /*06c0*/ 	.short	0x010a
        /*06c2*/ 	.byte	0x3f
	.zero		1


	//   ....[99]....
        /*06c4*/ 	.word	0x00009780
        /*06c8*/ 	.word	0x00000009
        /*06cc*/ 	.word	0x00000000
        /*06d0*/ 	.short	0x010a
        /*06d2*/ 	.byte	0x3f
	.zero		1


	//   ....[100]....
        /*06d4*/ 	.word	0x00009810
        /*06d8*/ 	.word	0x00000006
        /*06dc*/ 	.word	0x00000000
        /*06e0*/ 	.short	0x010a
        /*06e2*/ 	.byte	0x3f
	.zero		1


	//   ....[101]....
        /*06e4*/ 	.word	0x000098a0
        /*06e8*/ 	.word	0x00000009
        /*06ec*/ 	.word	0x00000000
        /*06f0*/ 	.short	0x010a
        /*06f2*/ 	.byte	0x3f
	.zero		1


	//   ....[102]....
        /*06f4*/ 	.word	0x00009930
        /*06f8*/ 	.word	0x00000006
        /*06fc*/ 	.word	0x00000000
        /*0700*/ 	.short	0x010a
        /*0702*/ 	.byte	0x3f
	.zero		1


	//   ....[103]....
        /*0704*/ 	.word	0x000099c0
        /*0708*/ 	.word	0x00000009
        /*070c*/ 	.word	0x00000000
        /*0710*/ 	.short	0x010a
        /*0712*/ 	.byte	0x3f
	.zero		1


	//   ....[104]....
        /*0714*/ 	.word	0x00009a50
        /*0718*/ 	.word	0x00000006
        /*071c*/ 	.word	0x00000000
        /*0720*/ 	.short	0x010a
        /*0722*/ 	.byte	0x3f
	.zero		1


	//   ....[105]....
        /*0724*/ 	.word	0x00009ae0
        /*0728*/ 	.word	0x00000009
        /*072c*/ 	.word	0x00000000
        /*0730*/ 	.short	0x010a
        /*0732*/ 	.byte	0x3f
	.zero		1


	//   ....[106]....
        /*0734*/ 	.word	0x00009b70
        /*0738*/ 	.word	0x00000006
        /*073c*/ 	.word	0x00000000
        /*0740*/ 	.short	0x010a
        /*0742*/ 	.byte	0x3f
	.zero		1


	//   ....[107]....
        /*0744*/ 	.word	0x00009c00
        /*0748*/ 	.word	0x00000009
        /*074c*/ 	.word	0x00000000
        /*0750*/ 	.short	0x010a
        /*0752*/ 	.byte	0x3f
	.zero		1


	//   ....[108]....
        /*0754*/ 	.word	0x00009c90
        /*0758*/ 	.word	0x00000006
        /*075c*/ 	.word	0x00000000
        /*0760*/ 	.short	0x010a
        /*0762*/ 	.byte	0x3f
	.zero		1


	//   ....[109]....
        /*0764*/ 	.word	0x00009d20
        /*0768*/ 	.word	0x00000009
        /*076c*/ 	.word	0x00000000
        /*0770*/ 	.short	0x010a
        /*0772*/ 	.byte	0x3f
	.zero		1


	//   ....[110]....
        /*0774*/ 	.word	0x00009db0
        /*0778*/ 	.word	0x00000006
        /*077c*/ 	.word	0x00000000
        /*0780*/ 	.short	0x010a
        /*0782*/ 	.byte	0x3f
	.zero		1


	//   ....[111]....
        /*0784*/ 	.word	0x00009e40
        /*0788*/ 	.word	0x00000009
        /*078c*/ 	.word	0x00000000
        /*0790*/ 	.short	0x010a
        /*0792*/ 	.byte	0x3f
	.zero		1


	//   ....[112]....
        /*0794*/ 	.word	0x00009ed0
        /*0798*/ 	.word	0x00000006
        /*079c*/ 	.word	0x00000000
        /*07a0*/ 	.short	0x010a
        /*07a2*/ 	.byte	0x3f
	.zero		1


	//   ....[113]....
        /*07a4*/ 	.word	0x00009f60
        /*07a8*/ 	.word	0x00000009
        /*07ac*/ 	.word	0x00000000
        /*07b0*/ 	.short	0x010a
        /*07b2*/ 	.byte	0x3f
	.zero		1


	//   ....[114]....
        /*07b4*/ 	.word	0x00009ff0
        /*07b8*/ 	.word	0x00000006
        /*07bc*/ 	.word	0x00000000
        /*07c0*/ 	.short	0x010a
        /*07c2*/ 	.byte	0x3f
	.zero		1


	//   ....[115]....
        /*07c4*/ 	.word	0x0000a080
        /*07c8*/ 	.word	0x00000009
        /*07cc*/ 	.word	0x00000000
        /*07d0*/ 	.short	0x010a
        /*07d2*/ 	.byte	0x3f
	.zero		1


	//   ....[116]....
        /*07d4*/ 	.word	0x0000a110
        /*07d8*/ 	.word	0x00000006
        /*07dc*/ 	.word	0x00000000
        /*07e0*/ 	.short	0x010a
        /*07e2*/ 	.byte	0x3f
	.zero		1


	//   ....[117]....
        /*07e4*/ 	.word	0x0000a1a0
        /*07e8*/ 	.word	0x00000009
        /*07ec*/ 	.word	0x00000000
        /*07f0*/ 	.short	0x010a
        /*07f2*/ 	.byte	0x3f
	.zero		1


	//   ....[118]....
        /*07f4*/ 	.word	0x0000a230
        /*07f8*/ 	.word	0x00000006
        /*07fc*/ 	.word	0x00000000
        /*0800*/ 	.short	0x010a
        /*0802*/ 	.byte	0x3f
	.zero		1


	//   ....[119]....
        /*0804*/ 	.word	0x0000a2c0
        /*0808*/ 	.word	0x00000009
        /*080c*/ 	.word	0x00000000
        /*0810*/ 	.short	0x010a
        /*0812*/ 	.byte	0x3f
	.zero		1


	//   ....[120]....
        /*0814*/ 	.word	0x0000a350
        /*0818*/ 	.word	0x00000006
        /*081c*/ 	.word	0x00000000
        /*0820*/ 	.short	0x010a
        /*0822*/ 	.byte	0x3f
	.zero		1


	//   ....[121]....
        /*0824*/ 	.word	0x0000a3e0
        /*0828*/ 	.word	0x00000009
        /*082c*/ 	.word	0x00000000
        /*0830*/ 	.short	0x010a
        /*0832*/ 	.byte	0x3f
	.zero		1


	//   ....[122]....
        /*0834*/ 	.word	0x0000a470
        /*0838*/ 	.word	0x00000006
        /*083c*/ 	.word	0x00000000
        /*0840*/ 	.short	0x010a
        /*0842*/ 	.byte	0x3f
	.zero		1


	//   ....[123]....
        /*0844*/ 	.word	0x0000a500
        /*0848*/ 	.word	0x00000009
        /*084c*/ 	.word	0x00000000
        /*0850*/ 	.short	0x010a
        /*0852*/ 	.byte	0x3f
	.zero		1


	//   ....[124]....
        /*0854*/ 	.word	0x0000a590
        /*0858*/ 	.word	0x00000006
        /*085c*/ 	.word	0x00000000
        /*0860*/ 	.short	0x010a
        /*0862*/ 	.byte	0x3f
	.zero		1


	//   ....[125]....
        /*0864*/ 	.word	0x0000a620
        /*0868*/ 	.word	0x00000009
        /*086c*/ 	.word	0x00000000
        /*0870*/ 	.short	0x010a
        /*0872*/ 	.byte	0x3f
	.zero		1


	//   ....[126]....
        /*0874*/ 	.word	0x0000a6b0
        /*0878*/ 	.word	0x00000008
        /*087c*/ 	.word	0x00000000
        /*0880*/ 	.short	0x010a
        /*0882*/ 	.byte	0x3f
	.zero		1


	//   ....[127]....
        /*0884*/ 	.word	0x0000a740
        /*0888*/ 	.word	0x0000000b
        /*088c*/ 	.word	0x00000000
        /*0890*/ 	.short	0x010a
        /*0892*/ 	.byte	0x3f
	.zero		1


	//   ....[128]....
        /*0894*/ 	.word	0x0000a7d0
        /*0898*/ 	.word	0x00000003
        /*089c*/ 	.word	0x00000000
        /*08a0*/ 	.short	0x010a
        /*08a2*/ 	.byte	0x3f
	.zero		1


	//   ....[129]....
        /*08a4*/ 	.word	0x0000a840
        /*08a8*/ 	.word	0x00000013
        /*08ac*/ 	.word	0xfffffff8
        /*08b0*/ 	.short	0x010a
        /*08b2*/ 	.byte	0x3f
	.zero		1


	//   ....[130]....
        /*08b4*/ 	.word	0x0000a8a0
        /*08b8*/ 	.word	0x00000013
        /*08bc*/ 	.word	0x00000000
        /*08c0*/ 	.short	0x010a
        /*08c2*/ 	.byte	0x3f
	.zero		1


	//   ....[131]....
        /*08c4*/ 	.word	0x0000a900
        /*08c8*/ 	.word	0x00000015
        /*08cc*/ 	.word	0x00000000
        /*08d0*/ 	.short	0x010a
        /*08d2*/ 	.byte	0x3f
	.zero		1


	//   ....[132]....
        /*08d4*/ 	.word	0x0000a960
        /*08d8*/ 	.word	0x00000013
        /*08dc*/ 	.word	0x00000008
        /*08e0*/ 	.short	0x010a
        /*08e2*/ 	.byte	0x3f
	.zero		1


	//   ....[133]....
        /*08e4*/ 	.word	0x0000aa30
        /*08e8*/ 	.word	0x00000015
        /*08ec*/ 	.word	0x00000128
        /*08f0*/ 	.short	0x010a
        /*08f2*/ 	.byte	0x3f
	.zero		1


	//   ....[134]....
        /*08f4*/ 	.word	0x0000ab10
        /*08f8*/ 	.word	0x00000005
        /*08fc*/ 	.word	0x00000000
        /*0900*/ 	.short	0x010a
        /*0902*/ 	.byte	0x3f
	.zero		1


	//   ....[135]....
        /*0904*/ 	.word	0x0000ab60
        /*0908*/ 	.word	0x00000007
        /*090c*/ 	.word	0x00000000
        /*0910*/ 	.short	0x010a
        /*0912*/ 	.byte	0x3f
	.zero		1


	//   ....[136]....
        /*0914*/ 	.word	0x0000abb0
        /*0918*/ 	.word	0x00000006
        /*091c*/ 	.word	0x00000000
        /*0920*/ 	.short	0x010a
        /*0922*/ 	.byte	0x3f
	.zero		1


	//   ....[137]....
        /*0924*/ 	.word	0x0000ac00
        /*0928*/ 	.word	0x00000009
        /*092c*/ 	.word	0x00000000
        /*0930*/ 	.short	0x010a
        /*0932*/ 	.byte	0x3f
	.zero		1


	//   ....[138]....
        /*0934*/ 	.word	0x0000ac50
        /*0938*/ 	.word	0x00000006
        /*093c*/ 	.word	0x00000000
        /*0940*/ 	.short	0x010a
        /*0942*/ 	.byte	0x3f
	.zero		1


	//   ....[139]....
        /*0944*/ 	.word	0x0000aca0
        /*0948*/ 	.word	0x00000009
        /*094c*/ 	.word	0x00000000
        /*0950*/ 	.short	0x010a
        /*0952*/ 	.byte	0x3f
	.zero		1


	//   ....[140]....
        /*0954*/ 	.word	0x0000acf0
        /*0958*/ 	.word	0x00000006
        /*095c*/ 	.word	0x00000000
        /*0960*/ 	.short	0x010a
        /*0962*/ 	.byte	0x3f
	.zero		1


	//   ....[141]....
        /*0964*/ 	.word	0x0000ad40
        /*0968*/ 	.word	0x00000009
        /*096c*/ 	.word	0x00000000
        /*0970*/ 	.short	0x010a
        /*0972*/ 	.byte	0x3f
	.zero		1


	//   ....[142]....
        /*0974*/ 	.word	0x0000ad90
        /*0978*/ 	.word	0x00000006
        /*097c*/ 	.word	0x00000000
        /*0980*/ 	.short	0x010a
        /*0982*/ 	.byte	0x3f
	.zero		1


	//   ....[143]....
        /*0984*/ 	.word	0x0000ade0
        /*0988*/ 	.word	0x00000009
        /*098c*/ 	.word	0x00000000
        /*0990*/ 	.short	0x010a
        /*0992*/ 	.byte	0x3f
	.zero		1


	//   ....[144]....
        /*0994*/ 	.word	0x0000ae30
        /*0998*/ 	.word	0x00000006
        /*099c*/ 	.word	0x00000000
        /*09a0*/ 	.short	0x010a
        /*09a2*/ 	.byte	0x3f
	.zero		1


	//   ....[145]....
        /*09a4*/ 	.word	0x0000ae80
        /*09a8*/ 	.word	0x00000009
        /*09ac*/ 	.word	0x00000000
        /*09b0*/ 	.short	0x010a
        /*09b2*/ 	.byte	0x3f
	.zero		1


	//   ....[146]....
        /*09b4*/ 	.word	0x0000aed0
        /*09b8*/ 	.word	0x00000006
        /*09bc*/ 	.word	0x00000000
        /*09c0*/ 	.short	0x010a
        /*09c2*/ 	.byte	0x3f
	.zero		1


	//   ....[147]....
        /*09c4*/ 	.word	0x0000af20
        /*09c8*/ 	.word	0x00000009
        /*09cc*/ 	.word	0x00000000
        /*09d0*/ 	.short	0x010a
        /*09d2*/ 	.byte	0x3f
	.zero		1


	//   ....[148]....
        /*09d4*/ 	.word	0x0000af70
        /*09d8*/ 	.word	0x00000006
        /*09dc*/ 	.word	0x00000000
        /*09e0*/ 	.short	0x010a
        /*09e2*/ 	.byte	0x3f
	.zero		1


	//   ....[149]....
        /*09e4*/ 	.word	0x0000afc0
        /*09e8*/ 	.word	0x00000009
        /*09ec*/ 	.word	0x00000000
        /*09f0*/ 	.short	0x010a
        /*09f2*/ 	.byte	0x3f
	.zero		1


	//   ....[150]....
        /*09f4*/ 	.word	0x0000b010
        /*09f8*/ 	.word	0x00000006
        /*09fc*/ 	.word	0x00000000
        /*0a00*/ 	.short	0x010a
        /*0a02*/ 	.byte	0x3f
	.zero		1


	//   ....[151]....
        /*0a04*/ 	.word	0x0000b060
        /*0a08*/ 	.word	0x00000009
        /*0a0c*/ 	.word	0x00000000
        /*0a10*/ 	.short	0x010a
        /*0a12*/ 	.byte	0x3f
	.zero		1


	//   ....[152]....
        /*0a14*/ 	.word	0x0000b0b0
        /*0a18*/ 	.word	0x00000006
        /*0a1c*/ 	.word	0x00000000
        /*0a20*/ 	.short	0x010a
        /*0a22*/ 	.byte	0x3f
	.zero		1


	//   ....[153]....
        /*0a24*/ 	.word	0x0000b100
        /*0a28*/ 	.word	0x00000009
        /*0a2c*/ 	.word	0x00000000
        /*0a30*/ 	.short	0x010a
        /*0a32*/ 	.byte	0x3f
	.zero		1


	//   ....[154]....
        /*0a34*/ 	.word	0x0000b150
        /*0a38*/ 	.word	0x00000006
        /*0a3c*/ 	.word	0x00000000
        /*0a40*/ 	.short	0x010a
        /*0a42*/ 	.byte	0x3f
	.zero		1


	//   ....[155]....
        /*0a44*/ 	.word	0x0000b1a0
        /*0a48*/ 	.word	0x00000009
        /*0a4c*/ 	.word	0x00000000
        /*0a50*/ 	.short	0x010a
        /*0a52*/ 	.byte	0x3f
	.zero		1


	//   ....[156]....
        /*0a54*/ 	.word	0x0000b1f0
        /*0a58*/ 	.word	0x00000006
        /*0a5c*/ 	.word	0x00000000
        /*0a60*/ 	.short	0x010a
        /*0a62*/ 	.byte	0x3f
	.zero		1


	//   ....[157]....
        /*0a64*/ 	.word	0x0000b240
        /*0a68*/ 	.word	0x00000009
        /*0a6c*/ 	.word	0x00000000
        /*0a70*/ 	.short	0x010a
        /*0a72*/ 	.byte	0x3f
	.zero		1


	//   ....[158]....
        /*0a74*/ 	.word	0x0000b290
        /*0a78*/ 	.word	0x00000006
        /*0a7c*/ 	.word	0x00000000
        /*0a80*/ 	.short	0x010a
        /*0a82*/ 	.byte	0x3f
	.zero		1


	//   ....[159]....
        /*0a84*/ 	.word	0x0000b2e0
        /*0a88*/ 	.word	0x00000009
        /*0a8c*/ 	.word	0x00000000
        /*0a90*/ 	.short	0x010a
        /*0a92*/ 	.byte	0x3f
	.zero		1


	//   ....[160]....
        /*0a94*/ 	.word	0x0000b330
        /*0a98*/ 	.word	0x00000006
        /*0a9c*/ 	.word	0x00000000
        /*0aa0*/ 	.short	0x010a
        /*0aa2*/ 	.byte	0x3f
	.zero		1


	//   ....[161]....
        /*0aa4*/ 	.word	0x0000b380
        /*0aa8*/ 	.word	0x00000009
        /*0aac*/ 	.word	0x00000000
        /*0ab0*/ 	.short	0x010a
        /*0ab2*/ 	.byte	0x3f
	.zero		1


	//   ....[162]....
        /*0ab4*/ 	.word	0x0000b3d0
        /*0ab8*/ 	.word	0x00000006
        /*0abc*/ 	.word	0x00000000
        /*0ac0*/ 	.short	0x010a
        /*0ac2*/ 	.byte	0x3f
	.zero		1


	//   ....[163]....
        /*0ac4*/ 	.word	0x0000b420
        /*0ac8*/ 	.word	0x00000009
        /*0acc*/ 	.word	0x00000000
        /*0ad0*/ 	.short	0x010a
        /*0ad2*/ 	.byte	0x3f
	.zero		1


	//   ....[164]....
        /*0ad4*/ 	.word	0x0000b470
        /*0ad8*/ 	.word	0x00000006
        /*0adc*/ 	.word	0x00000000
        /*0ae0*/ 	.short	0x010a
        /*0ae2*/ 	.byte	0x3f
	.zero		1


	//   ....[165]....
        /*0ae4*/ 	.word	0x0000b4c0
        /*0ae8*/ 	.word	0x00000009
        /*0aec*/ 	.word	0x00000000
        /*0af0*/ 	.short	0x010a
        /*0af2*/ 	.byte	0x3f
	.zero		1


	//   ....[166]....
        /*0af4*/ 	.word	0x0000b510
        /*0af8*/ 	.word	0x00000006
        /*0afc*/ 	.word	0x00000000
        /*0b00*/ 	.short	0x010a
        /*0b02*/ 	.byte	0x3f
	.zero		1


	//   ....[167]....
        /*0b04*/ 	.word	0x0000b560
        /*0b08*/ 	.word	0x00000009
        /*0b0c*/ 	.word	0x00000000
        /*0b10*/ 	.short	0x010a
        /*0b12*/ 	.byte	0x3f
	.zero		1


	//   ....[168]....
        /*0b14*/ 	.word	0x0000b5b0
        /*0b18*/ 	.word	0x00000008
        /*0b1c*/ 	.word	0x00000000
        /*0b20*/ 	.short	0x010a
        /*0b22*/ 	.byte	0x3f
	.zero		1


	//   ....[169]....
        /*0b24*/ 	.word	0x0000b600
        /*0b28*/ 	.word	0x0000000b
        /*0b2c*/ 	.word	0x00000000
        /*0b30*/ 	.short	0x010a
        /*0b32*/ 	.byte	0x3f
	.zero		1


	//----- nvinfo : EIATTR_NUM_MBARRIERS
	.align		4
.L_28:
        /*0b34*/ 	.byte	0x03, 0x38
        /*0b36*/ 	.short	0x0050


	//----- nvinfo : EIATTR_EXIT_INSTR_OFFSETS
	.align		4
        /*0b38*/ 	.byte	0x04, 0x1c
        /*0b3a*/ 	.short	(.L_30 - .L_29)


	//   ....[0]....
.L_29:
        /*0b3c*/ 	.word	0x00001830


	//   ....[1]....
        /*0b40*/ 	.word	0x00001890


	//   ....[2]....
        /*0b44*/ 	.word	0x00008560


	//   ....[3]....
        /*0b48*/ 	.word	0x00008590


	//   ....[4]....
        /*0b4c*/ 	.word	0x0000a820


	//----- nvinfo : EIATTR_MAX_THREADS
	.align		4
.L_30:
        /*0b50*/ 	.byte	0x04, 0x05
        /*0b52*/ 	.short	(.L_32 - .L_31)
.L_31:
        /*0b54*/ 	.word	0x00000180
        /*0b58*/ 	.word	0x00000001
        /*0b5c*/ 	.word	0x00000001


	//----- nvinfo : EIATTR_CRS_STACK_SIZE
	.align		4
.L_32:
        /*0b60*/ 	.byte	0x04, 0x1e
        /*0b62*/ 	.short	(.L_34 - .L_33)
.L_33:
        /*0b64*/ 	.word	0x00000000


	//----- nvinfo : EIATTR_CBANK_PARAM_SIZE
	.align		4
.L_34:
        /*0b68*/ 	.byte	0x03, 0x19
        /*0b6a*/ 	.short	0x0470


	//----- nvinfo : EIATTR_PARAM_CBANK
	.align		4
        /*0b6c*/ 	.byte	0x04, 0x0a
        /*0b6e*/ 	.short	(.L_36 - .L_35)
	.align		4
.L_35:
        /*0b70*/ 	.word	index@(.nv.constant0._ZN7cutlass13device_kernelINS_4gemm6kernel13GemmUniversalIN4cute5tupleIJiiiiEEENS1_10collective13CollectiveMmaINS1_37MainloopSm90TmaGmmaWarpSpecializedFP8ILi37ENS5_IJNS4_1CILi4EEENSA_ILi1EEESC_EEENS1_32KernelTmaWarpSpecializedPingpongEEENS5_IJNSA_ILi64EEENSA_ILi128EEENSA_ILi32EEEEEENS_12float_e4m3_tENS5_IJlSC_lEEESK_SL_NS4_8TiledMMAINS4_8MMA_AtomIJNS4_4SM904GMMA31MMA_64x128x32_F32E4M3E4M3_SS_TNILNSP_7ScaleInE1ELSR_1EEEEEENS4_6LayoutINS5_IJSC_SC_SC_EEENS5_IJNSA_ILi0EEESW_SW_EEEEENS5_IJNS4_10UnderscoreESZ_SZ_EEEEENS4_13SM90_TMA_LOADENS4_14ComposedLayoutINS4_7SwizzleILi1ELi4ELi3EEENS4_18smem_ptr_flag_bitsILi8EEENSU_INS5_IJNSA_ILi8EEESI_EEENS5_IJSI_SC_EEEEEEEvNS4_8identityENS4_23SM90_TMA_LOAD_MULTICASTES1C_vS1D_EENS_8epilogue10collective6detail29Sm90TmaWarpSpecializedAdapterINS1H_15DefaultEpilogueISK_SL_SL_NS1G_6thread17LinearCombinationISK_Li1EffLNS1L_9ScaleType4KindE0ELNS_15FloatRoundStyleE2ESK_EENS1_15EpilogueDefaultEEEEEvvEEEEvNT_6ParamsE)
        /*0b74*/ 	.short	0x0210
        /*0b76*/ 	.short	0x0470


	//----- nvinfo : EIATTR_SW_WAR
	.align		4
.L_36:
        /*0b78*/ 	.byte	0x04, 0x36
        /*0b7a*/ 	.short	(.L_38 - .L_37)
.L_37:
        /*0b7c*/ 	.word	0x00000008
.L_38:


//--------------------- .nv.callgraph             --------------------------
	.section	.nv.callgraph,"",@"SHT_CUDA_CALLGRAPH"
	.align	4
	.sectionentsize	8
	.align		4
        /*0000*/ 	.word	0x00000000
	.align		4
        /*0004*/ 	.word	0xffffffff
	.align		4
        /*0008*/ 	.word	0x00000000
	.align		4
        /*000c*/ 	.word	0xfffffffe
	.align		4
        /*0010*/ 	.word	0x00000000
	.align		4
        /*0014*/ 	.word	0xfffffffd
	.align		4
        /*0018*/ 	.word	0x00000000
	.align		4
        /*001c*/ 	.word	0xfffffffc


//--------------------- .nv.constant4             --------------------------
	.section	.nv.constant4,"a",@progbits
	.align	8
	.align		8
.nv.constant4:
        /*0000*/ 	.dword	_ZN40_INTERNAL_04edd296_4_k_cu_93c3a05a_241974cuda3std3__45__cpo5beginE
	.align		8
        /*0008*/ 	.dword	_ZN40_INTERNAL_04edd296_4_k_cu_93c3a05a_241974cuda3std3__45__cpo3endE
	.align		8
        /*0010*/ 	.dword	_ZN40_INTERNAL_04edd296_4_k_cu_93c3a05a_241974cuda3std3__45__cpo6cbeginE
	.align		8
        /*0018*/ 	.dword	_ZN40_INTERNAL_04edd296_4_k_cu_93c3a05a_241974cuda3std3__45__cpo4cendE
	.align		8
        /*0020*/ 	.dword	_ZN40_INTERNAL_04edd296_4_k_cu_93c3a05a_241974cuda3std3__442_GLOBAL__N__04edd296_4_k_cu_93c3a05a_241976ignoreE
	.align		8
        /*0028*/ 	.dword	_ZN40_INTERNAL_04edd296_4_k_cu_93c3a05a_241974cuda3std3__419piecewise_constructE
	.align		8
        /*0030*/ 	.dword	_ZN40_INTERNAL_04edd296_4_k_cu_93c3a05a_241974cuda3std3__48in_placeE
	.align		8
        /*0038*/ 	.dword	_ZN40_INTERNAL_04edd296_4_k_cu_93c3a05a_241974cuda3std6ranges3__45__cpo4swapE
	.align		8
        /*0040*/ 	.dword	_ZN40_INTERNAL_04edd296_4_k_cu_93c3a05a_241974cuda3std6ranges3__45__cpo9iter_moveE
	.align		8
        /*0048*/ 	.dword	_ZN40_INTERNAL_04edd296_4_k_cu_93c3a05a_241974cute7productE
	.align		8
        /*0050*/ 	.dword	_ZN40_INTERNAL_04edd296_4_k_cu_93c3a05a_241974cute1_E


//--------------------- .text._ZN7cutlass13device_kernelINS_4gemm6kernel13GemmUniversalIN4cute5tupleIJiiiiEEENS1_10collective13CollectiveMmaINS1_37MainloopSm90TmaGmmaWarpSpecializedFP8ILi37ENS5_IJNS4_1CILi4EEENSA_ILi1EEESC_EEENS1_32KernelTmaWarpSpecializedPingpongEEENS5_IJNSA_ILi64EEENSA_ILi128EEENSA_ILi32EEEEEENS_12float_e4m3_tENS5_IJlSC_lEEESK_SL_NS4_8TiledMMAINS4_8MMA_AtomIJNS4_4SM904GMMA31MMA_64x128x32_F32E4M3E4M3_SS_TNILNSP_7ScaleInE1ELSR_1EEEEEENS4_6LayoutINS5_IJSC_SC_SC_EEENS5_IJNSA_ILi0EEESW_SW_EEEEENS5_IJNS4_10UnderscoreESZ_SZ_EEEEENS4_13SM90_TMA_LOADENS4_14ComposedLayoutINS4_7SwizzleILi1ELi4ELi3EEENS4_18smem_ptr_flag_bitsILi8EEENSU_INS5_IJNSA_ILi8EEESI_EEENS5_IJSI_SC_EEEEEEEvNS4_8identityENS4_23SM90_TMA_LOAD_MULTICASTES1C_vS1D_EENS_8epilogue10collective6detail29Sm90TmaWarpSpecializedAdapterINS1H_15DefaultEpilogueISK_SL_SL_NS1G_6thread17LinearCombinationISK_Li1EffLNS1L_9ScaleType4KindE0ELNS_15FloatRoundStyleE2ESK_EENS1_15EpilogueDefaultEEEEEvvEEEEvNT_6ParamsE --------------------------
	.section	.text._ZN7cutlass13device_kernelINS_4gemm6kernel13GemmUniversalIN4cute5tupleIJiiiiEEENS1_10collective13CollectiveMmaINS1_37MainloopSm90TmaGmmaWarpSpecializedFP8ILi37ENS5_IJNS4_1CILi4EEENSA_ILi1EEESC_EEENS1_32KernelTmaWarpSpecializedPingpongEEENS5_IJNSA_ILi64EEENSA_ILi128EEENSA_ILi32EEEEEENS_12float_e4m3_tENS5_IJlSC_lEEESK_SL_NS4_8TiledMMAINS4_8MMA_AtomIJNS4_4SM904GMMA31MMA_64x128x32_F32E4M3E4M3_SS_TNILNSP_7ScaleInE1ELSR_1EEEEEENS4_6LayoutINS5_IJSC_SC_SC_EEENS5_IJNSA_ILi0EEESW_SW_EEEEENS5_IJNS4_10UnderscoreESZ_SZ_EEEEENS4_13SM90_TMA_LOADENS4_14ComposedLayoutINS4_7SwizzleILi1ELi4ELi3EEENS4_18smem_ptr_flag_bitsILi8EEENSU_INS5_IJNSA_ILi8EEESI_EEENS5_IJSI_SC_EEEEEEEvNS4_8identityENS4_23SM90_TMA_LOAD_MULTICASTES1C_vS1D_EENS_8epilogue10collective6detail29Sm90TmaWarpSpecializedAdapterINS1H_15DefaultEpilogueISK_SL_SL_NS1G_6thread17LinearCombinationISK_Li1EffLNS1L_9ScaleType4KindE0ELNS_15FloatRoundStyleE2ESK_EENS1_15EpilogueDefaultEEEEEvvEEEEvNT_6ParamsE,"ax",@progbits
	.align	128
.text._ZN7cutlass13device_kernelINS_4gemm6kernel13GemmUniversalIN4cute5tupleIJiiiiEEENS1_10collective13CollectiveMmaINS1_37MainloopSm90TmaGmmaWarpSpecializedFP8ILi37ENS5_IJNS4_1CILi4EEENSA_ILi1EEESC_EEENS1_32KernelTmaWarpSpecializedPingpongEEENS5_IJNSA_ILi64EEENSA_ILi128EEENSA_ILi32EEEEEENS_12float_e4m3_tENS5_IJlSC_lEEESK_SL_NS4_8TiledMMAINS4_8MMA_AtomIJNS4_4SM904GMMA31MMA_64x128x32_F32E4M3E4M3_SS_TNILNSP_7ScaleInE1ELSR_1EEEEEENS4_6LayoutINS5_IJSC_SC_SC_EEENS5_IJNSA_ILi0EEESW_SW_EEEEENS5_IJNS4_10UnderscoreESZ_SZ_EEEEENS4_13SM90_TMA_LOADENS4_14ComposedLayoutINS4_7SwizzleILi1ELi4ELi3EEENS4_18smem_ptr_flag_bitsILi8EEENSU_INS5_IJNSA_ILi8EEESI_EEENS5_IJSI_SC_EEEEEEEvNS4_8identityENS4_23SM90_TMA_LOAD_MULTICASTES1C_vS1D_EENS_8epilogue10collective6detail29Sm90TmaWarpSpecializedAdapterINS1H_15DefaultEpilogueISK_SL_SL_NS1G_6thread17LinearCombinationISK_Li1EffLNS1L_9ScaleType4KindE0ELNS_15FloatRoundStyleE2ESK_EENS1_15EpilogueDefaultEEEEEvvEEEEvNT_6ParamsE:
        .type           _ZN7cutlass13device_kernelINS_4gemm6kernel13GemmUniversalIN4cute5tupleIJiiiiEEENS1_10collective13CollectiveMmaINS1_37MainloopSm90TmaGmmaWarpSpecializedFP8ILi37ENS5_IJNS4_1CILi4EEENSA_ILi1EEESC_EEENS1_32KernelTmaWarpSpecializedPingpongEEENS5_IJNSA_ILi64EEENSA_ILi128EEENSA_ILi32EEEEEENS_12float_e4m3_tENS5_IJlSC_lEEESK_SL_NS4_8TiledMMAINS4_8MMA_AtomIJNS4_4SM904GMMA31MMA_64x128x32_F32E4M3E4M3_SS_TNILNSP_7ScaleInE1ELSR_1EEEEEENS4_6LayoutINS5_IJSC_SC_SC_EEENS5_IJNSA_ILi0EEESW_SW_EEEEENS5_IJNS4_10UnderscoreESZ_SZ_EEEEENS4_13SM90_TMA_LOADENS4_14ComposedLayoutINS4_7SwizzleILi1ELi4ELi3EEENS4_18smem_ptr_flag_bitsILi8EEENSU_INS5_IJNSA_ILi8EEESI_EEENS5_IJSI_SC_EEEEEEEvNS4_8identityENS4_23SM90_TMA_LOAD_MULTICASTES1C_vS1D_EENS_8epilogue10collective6detail29Sm90TmaWarpSpecializedAdapterINS1H_15DefaultEpilogueISK_SL_SL_NS1G_6thread17LinearCombinationISK_Li1EffLNS1L_9ScaleType4KindE0ELNS_15FloatRoundStyleE2ESK_EENS1_15EpilogueDefaultEEEEEvvEEEEvNT_6ParamsE,@function
        .size           _ZN7cutlass13device_kernelINS_4gemm6kernel13GemmUniversalIN4cute5tupleIJiiiiEEENS1_10collective13CollectiveMmaINS1_37MainloopSm90TmaGmmaWarpSpecializedFP8ILi37ENS5_IJNS4_1CILi4EEENSA_ILi1EEESC_EEENS1_32KernelTmaWarpSpecializedPingpongEEENS5_IJNSA_ILi64EEENSA_ILi128EEENSA_ILi32EEEEEENS_12float_e4m3_tENS5_IJlSC_lEEESK_SL_NS4_8TiledMMAINS4_8MMA_AtomIJNS4_4SM904GMMA31MMA_64x128x32_F32E4M3E4M3_SS_TNILNSP_7ScaleInE1ELSR_1EEEEEENS4_6LayoutINS5_IJSC_SC_SC_EEENS5_IJNSA_ILi0EEESW_SW_EEEEENS5_IJNS4_10UnderscoreESZ_SZ_EEEEENS4_13SM90_TMA_LOADENS4_14ComposedLayoutINS4_7SwizzleILi1ELi4ELi3EEENS4_18smem_ptr_flag_bitsILi8EEENSU_INS5_IJNSA_ILi8EEESI_EEENS5_IJSI_SC_EEEEEEEvNS4_8identityENS4_23SM90_TMA_LOAD_MULTICASTES1C_vS1D_EENS_8epilogue10collective6detail29Sm90TmaWarpSpecializedAdapterINS1H_15DefaultEpilogueISK_SL_SL_NS1G_6thread17LinearCombinationISK_Li1EffLNS1L_9ScaleType4KindE0ELNS_15FloatRoundStyleE2ESK_EENS1_15EpilogueDefaultEEEEEvvEEEEvNT_6ParamsE,(.L_x_277 - _ZN7cutlass13device_kernelINS_4gemm6kernel13GemmUniversalIN4cute5tupleIJiiiiEEENS1_10collective13CollectiveMmaINS1_37MainloopSm90TmaGmmaWarpSpecializedFP8ILi37ENS5_IJNS4_1CILi4EEENSA_ILi1EEESC_EEENS1_32KernelTmaWarpSpecializedPingpongEEENS5_IJNSA_ILi64EEENSA_ILi128EEENSA_ILi32EEEEEENS_12float_e4m3_tENS5_IJlSC_lEEESK_SL_NS4_8TiledMMAINS4_8MMA_AtomIJNS4_4SM904GMMA31MMA_64x128x32_F32E4M3E4M3_SS_TNILNSP_7ScaleInE1ELSR_1EEEEEENS4_6LayoutINS5_IJSC_SC_SC_EEENS5_IJNSA_ILi0EEESW_SW_EEEEENS5_IJNS4_10UnderscoreESZ_SZ_EEEEENS4_13SM90_TMA_LOADENS4_14ComposedLayoutINS4_7SwizzleILi1ELi4ELi3EEENS4_18smem_ptr_flag_bitsILi8EEENSU_INS5_IJNSA_ILi8EEESI_EEENS5_IJSI_SC_EEEEEEEvNS4_8identityENS4_23SM90_TMA_LOAD_MULTICASTES1C_vS1D_EENS_8epilogue10collective6detail29Sm90TmaWarpSpecializedAdapterINS1H_15DefaultEpilogueISK_SL_SL_NS1G_6thread17LinearCombinationISK_Li1EffLNS1L_9ScaleType4KindE0ELNS_15FloatRoundStyleE2ESK_EENS1_15EpilogueDefaultEEEEEvvEEEEvNT_6ParamsE)
        .other          _ZN7cutlass13device_kernelINS_4gemm6kernel13GemmUniversalIN4cute5tupleIJiiiiEEENS1_10collective13CollectiveMmaINS1_37MainloopSm90TmaGmmaWarpSpecializedFP8ILi37ENS5_IJNS4_1CILi4EEENSA_ILi1EEESC_EEENS1_32KernelTmaWarpSpecializedPingpongEEENS5_IJNSA_ILi64EEENSA_ILi128EEENSA_ILi32EEEEEENS_12float_e4m3_tENS5_IJlSC_lEEESK_SL_NS4_8TiledMMAINS4_8MMA_AtomIJNS4_4SM904GMMA31MMA_64x128x32_F32E4M3E4M3_SS_TNILNSP_7ScaleInE1ELSR_1EEEEEENS4_6LayoutINS5_IJSC_SC_SC_EEENS5_IJNSA_ILi0EEESW_SW_EEEEENS5_IJNS4_10UnderscoreESZ_SZ_EEEEENS4_13SM90_TMA_LOADENS4_14ComposedLayoutINS4_7SwizzleILi1ELi4ELi3EEENS4_18smem_ptr_flag_bitsILi8EEENSU_INS5_IJNSA_ILi8EEESI_EEENS5_IJSI_SC_EEEEEEEvNS4_8identityENS4_23SM90_TMA_LOAD_MULTICASTES1C_vS1D_EENS_8epilogue10collective6detail29Sm90TmaWarpSpecializedAdapterINS1H_15DefaultEpilogueISK_SL_SL_NS1G_6thread17LinearCombinationISK_Li1EffLNS1L_9ScaleType4KindE0ELNS_15FloatRoundStyleE2ESK_EENS1_15EpilogueDefaultEEEEEvvEEEEvNT_6ParamsE,@"STO_CUDA_ENTRY STV_DEFAULT"
_ZN7cutlass13device_kernelINS_4gemm6kernel13GemmUniversalIN4cute5tupleIJiiiiEEENS1_10collective13CollectiveMmaINS1_37MainloopSm90TmaGmmaWarpSpecializedFP8ILi37ENS5_IJNS4_1CILi4EEENSA_ILi1EEESC_EEENS1_32KernelTmaWarpSpecializedPingpongEEENS5_IJNSA_ILi64EEENSA_ILi128EEENSA_ILi32EEEEEENS_12float_e4m3_tENS5_IJlSC_lEEESK_SL_NS4_8TiledMMAINS4_8MMA_AtomIJNS4_4SM904GMMA31MMA_64x128x32_F32E4M3E4M3_SS_TNILNSP_7ScaleInE1ELSR_1EEEEEENS4_6LayoutINS5_IJSC_SC_SC_EEENS5_IJNSA_ILi0EEESW_SW_EEEEENS5_IJNS4_10UnderscoreESZ_SZ_EEEEENS4_13SM90_TMA_LOADENS4_14ComposedLayoutINS4_7SwizzleILi1ELi4ELi3EEENS4_18smem_ptr_flag_bitsILi8EEENSU_INS5_IJNSA_ILi8EEESI_EEENS5_IJSI_SC_EEEEEEEvNS4_8identityENS4_23SM90_TMA_LOAD_MULTICASTES1C_vS1D_EENS_8epilogue10collective6detail29Sm90TmaWarpSpecializedAdapterINS1H_15DefaultEpilogueISK_SL_SL_NS1G_6thread17LinearCombinationISK_Li1EffLNS1L_9ScaleType4KindE0ELNS_15FloatRoundStyleE2ESK_EENS1_15EpilogueDefaultEEEEEvvEEEEvNT_6ParamsE:
[----:B------:R-:W-:Y:S01]  /*0000*/  LDC R1, c[0x0][0x28] ;  /* 0x00000a00ff017b82 */ /* 0x000fe20000000800 */
[----:B------:R-:W0:Y:S01]  /*0010*/  S2R R11, SR_TID.X ;  /* 0x00000000000b7919 */ /* 0x000e220000002100 */
[----:B------:R-:W-:Y:S01]  /*0020*/  ELECT P0, URZ, PT ;  /* 0x00000000003f782f */ /* 0x000fe20003800000 */
[----:B------:R-:W-:Y:S01]  /*0030*/  BSSY B0, `(.L_x_0) ;  /* 0x000000f000007945 */ /* 0x000fe20003800000 */
[--C-:B0-----:R-:W-:Y:S02]  /*0040*/  SHF.R.U32.HI R0, RZ, 0x5, R11.reuse ;  /* 0x00000005ff007819 */ /* 0x101fe4000001160b */
[----:B------:R-:W-:-:S03]  /*0050*/  SHF.R.U32.HI R3, RZ, 0x7, R11 ;  /* 0x00000007ff037819 */ /* 0x000fc6000001160b */
[----:B------:R-:W0:Y:S04]  /*0060*/  SHFL.IDX PT, R2, R0, RZ, 0x1f ;  /* 0x00001fff00027589 */ /* 0x000e2800000e0000 */
[----:B------:R1:W2:Y:S01]  /*0070*/  SHFL.IDX PT, R5, R3, RZ, 0x1f ;  /* 0x00001fff03057589 */ /* 0x0002a200000e0000 */
[----:B0-----:R-:W-:-:S13]  /*0080*/  ISETP.NE.OR P0, PT, R2, RZ, !P0 ;  /* 0x000000ff0200720c */ /* 0x001fda0004705670 */
[----:B-12---:R-:W-:Y:S05]  /*0090*/  @P0 BRA `(.L_x_1) ;  /* 0x0000000000200947 */ /* 0x006fea0003800000 */
[----:B------:R-:W-:Y:S02]  /*00a0*/  ULDC.64 UR4, c[0x0][0x198] ;  /* 0x0000660000047ab9 */ /* 0x000fe40000000a00 */
[----:B------:R-:W-:Y:S02]  /*00b0*/  UIADD3 UR6, UP0, UR4, 0xf0, URZ ;  /* 0x000000f004067890 */ /* 0x000fe4000ff1e03f */
[----:B------:R-:W-:Y:S02]  /*00c0*/  UIADD3 UR4, UP1, UR4, 0x1f0, URZ ;  /* 0x000001f004047890 */ /* 0x000fe4000ff3e03f */
[----:B------:R-:W-:Y:S02]  /*00d0*/  UIADD3.X UR7, URZ, UR5, URZ, UP0, !UPT ;  /* 0x000000053f077290 */ /* 0x000fe400087fe43f */
[----:B------:R-:W-:-:S07]  /*00e0*/  UIADD3.X UR5, URZ, UR5, URZ, UP1, !UPT ;  /* 0x000000053f057290 */ /* 0x000fce0008ffe43f */
[----:B------:R0:W-:Y:S02]  /*00f0*/  UTMACCTL.PF [UR6] ;  /* 0x00000000060079b9 */ /* 0x0001e40008040000 */
[----:B------:R0:W-:Y:S02]  /*0100*/  UTMACCTL.PF [UR4] ;  /* 0x00000000040079b9 */ /* 0x0001e40008040000 */
[----:B0-----:R-:W-:Y:S01]  /*0110*/  NOP ;  /* 0x0000000000007918 */ /* 0x001fe20000000000 */
.L_x_1:
[----:B------:R-:W-:Y:S05]  /*0120*/  BSYNC B0 ;  /* 0x0000000000007941 */ /* 0x000fea0003800000 */
.L_x_0:
[----:B------:R-:W0:Y:S02]  /*0130*/  SHFL.IDX PT, R6, R0, RZ, 0x1f ;  /* 0x00001fff00067589 */ /* 0x000e2400000e0000 */
[----:B0-----:R-:W-:-:S13]  /*0140*/  ISETP.NE.AND P0, PT, R6, RZ, PT ;  /* 0x000000ff0600720c */ /* 0x001fda0003f05270 */
[----:B------:R-:W-:Y:S05]  /*0150*/  @P0 BRA `(.L_x_2) ;  /* 0x00000004006c0947 */ /* 0x000fea0003800000 */
[----:B------:R-:W-:Y:S01]  /*0160*/  ELECT P0, URZ, PT ;  /* 0x00000000003f782f */ /* 0x000fe20003800000 */
[----:B------:R-:W-:-:S12]  /*0170*/  BSSY B0, `(.L_x_2) ;  /* 0x0000059000007945 */ /* 0x000fd80003800000 */
[----:B------:R-:W-:Y:S05]  /*0180*/  @!P0 BRA `(.L_x_3) ;  /* 0x00000004005c8947 */ /* 0x000fea0003800000 */
[----:B------:R-:W0:Y:S01]  /*0190*/  S2UR UR8, SR_CgaCtaId ;  /* 0x00000000000879c3 */ /* 0x000e220000008800 */
[----:B------:R-:W-:Y:S01]  /*01a0*/  UMOV UR4, 0x400 ;  /* 0x0000040000047882 */ /* 0x000fe20000000000 */
[----:B------:R-:W-:Y:S01]  /*01b0*/  UMOV UR5, 0x1 ;  /* 0x0000000100057882 */ /* 0x000fe20000000000 */
[----:B------:R-:W-:Y:S02]  /*01c0*/  UMOV UR6, 0x4 ;  /* 0x0000000400067882 */ /* 0x000fe40000000000 */
[----:B------:R-:W-:-:S04]  /*01d0*/  UIADD3 UR6, -UR6, 0x100000, URZ ;  /* 0x0010000006067890 */ /* 0x000fc8000fffe13f */
[----:B------:R-:W-:Y:S02]  /*01e0*/  USHF.L.U32 UR7, UR6, 0xb, URZ ;  /* 0x0000000b06077899 */ /* 0x000fe4000800063f */
[----:B------:R-:W-:Y:S02]  /*01f0*/  USHF.L.U32 UR6, UR6, 0x1, URZ ;  /* 0x0000000106067899 */ /* 0x000fe4000800063f */
[----:B0-----:R-:W-:Y:S02]  /*0200*/  ULEA UR8, UR8, UR4, 0x18 ;  /* 0x0000000408087291 */ /* 0x001fe4000f8ec03f */
[----:B------:R-:W-:-:S04]  /*0210*/  UIADD3 UR4, -UR5, 0x100000, URZ ;  /* 0x0010000005047890 */ /* 0x000fc8000fffe13f */
[----:B------:R-:W-:Y:S02]  /*0220*/  USHF.L.U32 UR5, UR4, 0xb, URZ ;  /* 0x0000000b04057899 */ /* 0x000fe4000800063f */
[----:B------:R-:W-:Y:S01]  /*0230*/  USHF.L.U32 UR4, UR4, 0x1, URZ ;  /* 0x0000000104047899 */ /* 0x000fe2000800063f */
[----:B------:R-:W0:Y:S11]  /*0240*/  FENCE.VIEW.ASYNC.S ;  /* 0x00000000000073c6 */ /* 0x000e360000000000 */
[----:B0-----:R0:W1:Y:S01]  /*0250*/  SYNCS.EXCH.64 URZ, [UR8], UR4 ;  /* 0x00000004083f75b2 */ /* 0x0010620008000100 */
[----:B------:R0:W2:Y:S01]  /*0260*/  SYNCS.EXCH.64 URZ, [UR8+0x128], UR6 ;  /* 0x00012806083f75b2 */ /* 0x0000a20008000100 */
[----:B------:R0:W3:Y:S01]  /*0270*/  SYNCS.EXCH.64 URZ, [UR8+0x8], UR4 ;  /* 0x00000804083f75b2 */ /* 0x0000e20008000100 */
[----:B------:R0:W4:Y:S01]  /*0280*/  SYNCS.EXCH.64 URZ, [UR8+0x130], UR6 ;  /* 0x00013006083f75b2 */ /* 0x0001220008000100 */
[----:B------:R0:W0:Y:S01]  /*0290*/  SYNCS.EXCH.64 URZ, [UR8+0x10], UR4 ;  /* 0x00001004083f75b2 */ /* 0x0000220008000100 */
        /* <DEDUP_REMOVED lines=69> */
[----:B-1234-:R-:W-:Y:S01]  /*06f0*/  NOP ;  /* 0x0000000000007918 */ /* 0x01efe20000000000 */
.L_x_3:
[----:B0-----:R-:W-:Y:S05]  /*0700*/  BSYNC B0 ;  /* 0x0000000000007941 */ /* 0x001fea0003800000 */
.L_x_2:
[----:B------:R-:W-:Y:S01]  /*0710*/  SHF.R.S32.HI R4, RZ, 0x1f, R11 ;  /* 0x0000001fff047819 */ /* 0x000fe2000001140b */
[----:B------:R-:W0:Y:S01]  /*0720*/  SHFL.IDX PT, R7, R0, RZ, 0x1f ;  /* 0x00001fff00077589 */ /* 0x000e2200000e0000 */
[----:B------:R-:W1:Y:S01]  /*0730*/  S2UR UR13, SR_CTAID.X ;  /* 0x00000000000d79c3 */ /* 0x000e620000002500 */
[----:B------:R-:W-:Y:S02]  /*0740*/  ELECT P0, URZ, PT ;  /* 0x00000000003f782f */ /* 0x000fe40003800000 */
[----:B------:R-:W-:Y:S01]  /*0750*/  LEA.HI R4, R4, R11, RZ, 0x7 ;  /* 0x0000000b04047211 */ /* 0x000fe200078f38ff */
[----:B------:R-:W2:Y:S01]  /*0760*/  SHFL.IDX PT, R8, R0, RZ, 0x1f ;  /* 0x00001fff00087589 */ /* 0x000ea200000e0000 */
[----:B------:R-:W-:Y:S01]  /*0770*/  SHF.R.S32.HI R9, RZ, 0x1f, R6 ;  /* 0x0000001fff097819 */ /* 0x000fe20000011406 */
[----:B------:R-:W-:Y:S01]  /*0780*/  ULDC UR4, c[0x0][0x150] ;  /* 0x0000540000047ab9 */ /* 0x000fe20000000800 */
[----:B------:R-:W-:Y:S01]  /*0790*/  LOP3.LUT R4, R4, 0xffffff80, RZ, 0xc0, !PT ;  /* 0xffffff8004047812 */ /* 0x000fe200078ec0ff */
[----:B------:R-:W3:Y:S01]  /*07a0*/  S2R R16, SR_CTAID.Y ;  /* 0x0000000000107919 */ /* 0x000ee20000002600 */
[----:B------:R-:W-:Y:S01]  /*07b0*/  LEA.HI R9, R9, R6, RZ, 0x2 ;  /* 0x0000000609097211 */ /* 0x000fe200078f10ff */
[----:B------:R-:W4:Y:S01]  /*07c0*/  LDC R12, c[0x0][0x144] ;  /* 0x00005100ff0c7b82 */ /* 0x000f220000000800 */
[----:B------:R-:W-:Y:S01]  /*07d0*/  ELECT P1, URZ, PT ;  /* 0x00000000003f782f */ /* 0x000fe20003820000 */
[----:B------:R-:W-:Y:S01]  /*07e0*/  IMAD.IADD R10, R11, 0x1, -R4 ;  /* 0x000000010b0a7824 */ /* 0x000fe200078e0a04 */
[----:B------:R5:W4:Y:S01]  /*07f0*/  SHFL.IDX PT, R14, R3, RZ, 0x1f ;  /* 0x00001fff030e7589 */ /* 0x000b2200000e0000 */
[----:B------:R-:W-:Y:S01]  /*0800*/  LOP3.LUT R9, R9, 0x3ffffffc, RZ, 0xc0, !PT ;  /* 0x3ffffffc09097812 */ /* 0x000fe200078ec0ff */
[----:B------:R-:W-:Y:S01]  /*0810*/  ULDC UR5, c[0x0][0x154] ;  /* 0x0000550000057ab9 */ /* 0x000fe20000000800 */
[----:B------:R-:W-:Y:S01]  /*0820*/  UMOV UR12, 0x80 ;  /* 0x00000080000c7882 */ /* 0x000fe20000000000 */
[----:B------:R-:W-:Y:S01]  /*0830*/  SHF.R.S32.HI R19, RZ, 0x1f, R10 ;  /* 0x0000001fff137819 */ /* 0x000fe2000001140a */
[----:B------:R-:W3:Y:S01]  /*0840*/  LDC R13, c[0x0][0x140] ;  /* 0x00005000ff0d7b82 */ /* 0x000ee20000000800 */
[----:B------:R-:W-:Y:S01]  /*0850*/  IMAD.IADD R9, R6, 0x1, -R9 ;  /* 0x0000000106097824 */ /* 0x000fe200078e0a09 */
[----:B------:R-:W-:Y:S01]  /*0860*/  NOP ;  /* 0x0000000000007918 */ /* 0x000fe20000000000 */
[----:B------:R-:W-:Y:S01]  /*0870*/  LEA.HI R4, R19, R10, RZ, 0x3 ;  /* 0x0000000a13047211 */ /* 0x000fe200078f18ff */
[----:B------:R-:W-:Y:S01]  /*0880*/  NOP ;  /* 0x0000000000007918 */ /* 0x000fe20000000000 */
[----:B-----5:R-:W-:Y:S01]  /*0890*/  SHF.R.S32.HI R3, RZ, 0x1f, R2 ;  /* 0x0000001fff037819 */ /* 0x020fe20000011402 */
[----:B------:R-:W-:Y:S01]  /*08a0*/  VIADD R40, R5, 0xffffffff ;  /* 0xffffffff05287836 */ /* 0x000fe20000000000 */
[----:B0-----:R-:W-:Y:S01]  /*08b0*/  ISETP.NE.OR P0, PT, R7, RZ, !P0 ;  /* 0x000000ff0700720c */ /* 0x001fe20004705670 */
[----:B------:R-:W0:Y:S01]  /*08c0*/  LDC R25, c[0x0][0x148] ;  /* 0x00005200ff197b82 */ /* 0x000e220000000800 */
[----:B------:R-:W-:-:S02]  /*08d0*/  SHF.R.S32.HI R7, RZ, 0x3, R4 ;  /* 0x00000003ff077819 */ /* 0x000fc40000011404 */
[----:B-1----:R-:W-:Y:S02]  /*08e0*/  I2FP.F32.U32 R0, UR13 ;  /* 0x0000000d00007c45 */ /* 0x002fe40008201000 */
[----:B------:R-:W-:Y:S02]  /*08f0*/  SHF.R.S32.HI R4, RZ, 0x1f, R4 ;  /* 0x0000001fff047819 */ /* 0x000fe40000011404 */
[----:B------:R-:W-:Y:S01]  /*0900*/  LEA.HI R3, R3, R2, RZ, 0x2 ;  /* 0x0000000203037211 */ /* 0x000fe200078f10ff */
[----:B------:R-:W-:Y:S01]  /*0910*/  FMUL R0, R0, UR4 ;  /* 0x0000000400007c20 */ /* 0x000fe20008400000 */
[----:B------:R-:W-:Y:S01]  /*0920*/  LEA.HI R4, R4, R7, RZ, 0x2 ;  /* 0x0000000704047211 */ /* 0x000fe200078f10ff */
[----:B------:R-:W-:Y:S01]  /*0930*/  UMOV UR4, 0x20 ;  /* 0x0000002000047882 */ /* 0x000fe20000000000 */
[----:B--2---:R-:W-:Y:S01]  /*0940*/  ISETP.NE.OR P1, PT, R8, RZ, !P1 ;  /* 0x000000ff0800720c */ /* 0x004fe20004f25670 */
[----:B------:R-:W-:Y:S01]  /*0950*/  VOTEU.ALL UP2, P0 ;  /* 0x00000000003f7886 */ /* 0x000fe20000040000 */
[----:B------:R-:W-:Y:S01]  /*0960*/  LOP3.LUT R4, R4, 0xfffffffc, RZ, 0xc0, !PT ;  /* 0xfffffffc04047812 */ /* 0x000fe200078ec0ff */
[----:B------:R-:W1:Y:S01]  /*0970*/  F2I.U32.TRUNC.NTZ R0, R0 ;  /* 0x0000000000007305 */ /* 0x000e62000020f000 */
[----:B------:R-:W-:Y:S01]  /*0980*/  LOP3.LUT R3, R3, 0xfffffffc, RZ, 0xc0, !PT ;  /* 0xfffffffc03037812 */ /* 0x000fe200078ec0ff */
[----:B------:R-:W-:Y:S01]  /*0990*/  VOTEU.ALL UP0, P0 ;  /* 0x00000000003f7886 */ /* 0x000fe20000000000 */
[----:B------:R-:W2:Y:S01]  /*09a0*/  @!UP2 S2UR UR7, SR_CgaCtaId ;  /* 0x000000000007a9c3 */ /* 0x000ea20000008800 */
[----:B------:R-:W-:Y:S01]  /*09b0*/  IMAD.IADD R4, R7, 0x1, -R4 ;  /* 0x0000000107047824 */ /* 0x000fe200078e0a04 */
[----:B------:R-:W-:Y:S01]  /*09c0*/  @!UP2 UMOV UR6, 0x400 ;  /* 0x000004000006a882 */ /* 0x000fe20000000000 */
[----:B------:R-:W-:Y:S01]  /*09d0*/  IMAD.IADD R18, R2, 0x1, -R3 ;  /* 0x0000000102127824 */ /* 0x000fe200078e0a03 */
[----:B---3--:R-:W-:Y:S01]  /*09e0*/  ISETP.EQ.U32.AND P3, PT, R13, 0x1, PT ;  /* 0x000000010d00780c */ /* 0x008fe20003f62070 */
[----:B------:R-:W-:Y:S01]  /*09f0*/  IMAD R4, R9, 0x4, R4 ;  /* 0x0000000409047824 */ /* 0x000fe200078e0204 */
[----:B------:R-:W-:Y:S01]  /*0a00*/  VOTEU.ALL UP1, P0 ;  /* 0x00000000003f7886 */ /* 0x000fe20000020000 */
[----:B------:R-:W-:Y:S01]  /*0a10*/  VOTEU.ALL UP3, P1 ;  /* 0x00000000003f7886 */ /* 0x000fe20000860000 */
[----:B------:R-:W-:Y:S01]  /*0a20*/  VOTEU.ALL UP4, P1 ;  /* 0x00000000003f7886 */ /* 0x000fe20000880000 */
[----:B------:R-:W-:Y:S01]  /*0a30*/  VOTEU.ALL UP5, P1 ;  /* 0x00000000003f7886 */ /* 0x000fe200008a0000 */
[----:B------:R-:W-:Y:S01]  /*0a40*/  SHF.R.S32.HI R3, RZ, 0x1f, R4 ;  /* 0x0000001fff037819 */ /* 0x000fe20000011404 */
[----:B------:R-:W-:Y:S01]  /*0a50*/  IMAD.MOV.U32 R13, RZ, RZ, 0x1 ;  /* 0x00000001ff0d7424 */ /* 0x000fe200078e00ff */
[----:B------:R-:W3:Y:S01]  /*0a60*/  @!UP3 S2UR UR10, SR_CgaCtaId ;  /* 0x00000000000ab9c3 */ /* 0x000ee20000008800 */
[----:B-1----:R-:W-:Y:S01]  /*0a70*/  IMAD.MOV R7, RZ, RZ, -R0 ;  /* 0x000000ffff077224 */ /* 0x002fe200078e0a00 */
[----:B------:R-:W-:Y:S01]  /*0a80*/  LEA.HI R3, R3, R4, RZ, 0x2 ;  /* 0x0000000403037211 */ /* 0x000fe200078f10ff */
[----:B------:R-:W-:Y:S01]  /*0a90*/  @!UP3 UMOV UR9, 0x400 ;  /* 0x000004000009b882 */ /* 0x000fe20000000000 */
[----:B------:R-:W-:Y:S01]  /*0aa0*/  I2FP.F32.U32 R0, R16 ;  /* 0x0000001000007245 */ /* 0x000fe20000201000 */
[----:B----4-:R-:W-:Y:S01]  /*0ab0*/  IMAD R24, R12, R7, UR13 ;  /* 0x0000000d0c187e24 */ /* 0x010fe2000f8e0207 */
[----:B------:R-:W-:Y:S01]  /*0ac0*/  LOP3.LUT R7, R3, 0xfffffffc, RZ, 0xc0, !PT ;  /* 0xfffffffc03077812 */ /* 0x000fe200078ec0ff */
[----:B------:R-:W-:Y:S01]  /*0ad0*/  IMAD.SHL.U32 R3, R4, 0x4, RZ ;  /* 0x0000000404037824 */ /* 0x000fe200078e00ff */
[----:B------:R-:W-:Y:S01]  /*0ae0*/  LOP3.LUT P0, RZ, R10, 0x7, RZ, 0xc0, !PT ;  /* 0x000000070aff7812 */ /* 0x000fe2000780c0ff */
[----:B------:R-:W-:Y:S01]  /*0af0*/  FMUL R0, R0, UR5 ;  /* 0x0000000500007c20 */ /* 0x000fe20008400000 */
[----:B------:R-:W-:-:S04]  /*0b00*/  @!UP2 UIADD3 UR4, -UR4, 0x100000, URZ ;  /* 0x001000000404a890 */ /* 0x000fc8000fffe13f */
[----:B------:R-:W-:Y:S02]  /*0b10*/  @!UP2 USHF.L.U32 UR5, UR4, 0xb, URZ ;  /* 0x0000000b0405a899 */ /* 0x000fe4000800063f */
[----:B------:R-:W-:Y:S01]  /*0b20*/  @!UP2 USHF.L.U32 UR4, UR4, 0x1, URZ ;  /* 0x000000010404a899 */ /* 0x000fe2000800063f */
[C---:B------:R-:W-:Y:S01]  /*0b30*/  IMAD.IADD R7, R4.reuse, 0x1, -R7 ;  /* 0x0000000104077824 */ /* 0x040fe200078e0a07 */
[----:B------:R-:W-:Y:S01]  /*0b40*/  LOP3.LUT R12, R4, 0xc, R3, 0x78, !PT ;  /* 0x0000000c040c7812 */ /* 0x000fe200078e7803 */
[----:B--2---:R-:W-:Y:S01]  /*0b50*/  @!UP2 ULEA UR8, UR7, UR6, 0x18 ;  /* 0x000000060708a291 */ /* 0x004fe2000f8ec03f */
[----:B------:R-:W-:Y:S01]  /*0b60*/  ISETP.GE.U32.AND P6, PT, R40, 0x2, PT ;  /* 0x000000022800780c */ /* 0x000fe20003fc6070 */
[----:B------:R-:W1:Y:S01]  /*0b70*/  F2I.U32.TRUNC.NTZ R0, R0 ;  /* 0x0000000000007305 */ /* 0x000e62000020f000 */
[----:B------:R-:W-:Y:S01]  /*0b80*/  ISETP.NE.AND P2, PT, R7, R24, PT ;  /* 0x000000180700720c */ /* 0x000fe20003f45270 */
[----:B------:R-:W-:-:S04]  /*0b90*/  @!UP3 UIADD3 UR6, -UR12, 0x100000, URZ ;  /* 0x001000000c06b890 */ /* 0x000fc8000fffe13f */
[----:B------:R-:W-:Y:S02]  /*0ba0*/  @!UP3 USHF.L.U32 UR7, UR6, 0xb, URZ ;  /* 0x0000000b0607b899 */ /* 0x000fe4000800063f */
[----:B------:R-:W-:Y:S01]  /*0bb0*/  @!UP3 USHF.L.U32 UR6, UR6, 0x1, URZ ;  /* 0x000000010606b899 */ /* 0x000fe2000800063f */
[----:B------:R-:W-:Y:S01]  /*0bc0*/  ISETP.LT.U32.AND P0, PT, R12, 0x4, !P0 ;  /* 0x000000040c00780c */ /* 0x000fe20004701070 */
[----:B------:R-:W-:Y:S01]  /*0bd0*/  VOTEU.ALL UP2, P1 ;  /* 0x00000000003f7886 */ /* 0x000fe20000840000 */
[----:B------:R-:W-:Y:S02]  /*0be0*/  R2UR UR11, R14 ;  /* 0x000000000e0b72ca */ /* 0x000fe400000e0000 */
[----:B------:R-:W-:Y:S01]  /*0bf0*/  ISETP.NE.AND P4, PT, R5, RZ, PT ;  /* 0x000000ff0500720c */ /* 0x000fe20003f85270 */
[----:B---3--:R-:W-:Y:S01]  /*0c00*/  @!UP3 ULEA UR9, UR10, UR9, 0x18 ;  /* 0x000000090a09b291 */ /* 0x008fe2000f8ec03f */
[----:B------:R-:W2:Y:S02]  /*0c10*/  FENCE.VIEW.ASYNC.S ;  /* 0x00000000000073c6 */ /* 0x000ea40000000000 */
[----:B--2---:R2:W3:Y:S01]  /*0c20*/  @!UP0 SYNCS.EXCH.64 URZ, [UR8+0x280], UR4 ;  /* 0x00028004083f85b2 */ /* 0x0044e20008000100 */
[----:B------:R-:W-:Y:S01]  /*0c30*/  VOTEU.ALL UP3, P1 ;  /* 0x00000000003f7886 */ /* 0x000fe20000860000 */
[----:B------:R-:W-:-:S02]  /*0c40*/  ISETP.NE.AND P1, PT, R18, 0x3, PT ;  /* 0x000000031200780c */ /* 0x000fc40003f25270 */
[----:B------:R-:W-:Y:S01]  /*0c50*/  @P2 SHF.R.S32.HI R3, RZ, 0x1f, R12 ;  /* 0x0000001fff032819 */ /* 0x000fe2000001140c */
[----:B-1----:R-:W-:Y:S01]  /*0c60*/  IMAD.MOV R26, RZ, RZ, -R0 ;  /* 0x000000ffff1a7224 */ /* 0x002fe200078e0a00 */
[----:B------:R-:W-:Y:S02]  /*0c70*/  ISETP.EQ.OR P1, PT, R18, RZ, !P1 ;  /* 0x000000ff1200720c */ /* 0x000fe40004f22670 */
[----:B------:R-:W-:Y:S01]  /*0c80*/  @P2 LEA.HI R3, R3, R12, RZ, 0x2 ;  /* 0x0000000c03032211 */ /* 0x000fe200078f10ff */
[----:B0-----:R-:W-:Y:S01]  /*0c90*/  IMAD R0, R25, R26, R16 ;  /* 0x0000001a19007224 */ /* 0x001fe200078e0210 */
[----:B------:R-:W-:Y:S02]  /*0ca0*/  ISETP.EQ.AND P1, PT, R5, RZ, P1 ;  /* 0x000000ff0500720c */ /* 0x000fe40000f22270 */
[----:B------:R-:W-:Y:S02]  /*0cb0*/  @P2 SHF.R.S32.HI R3, RZ, 0x2, R3 ;  /* 0x00000002ff032819 */ /* 0x000fe40000011403 */
[----:B------:R-:W-:Y:S01]  /*0cc0*/  SEL R7, RZ, 0x1, !P1 ;  /* 0x00000001ff077807 */ /* 0x000fe20004800000 */
[----:B------:R2:W0:Y:S01]  /*0cd0*/  @!UP1 SYNCS.EXCH.64 URZ, [UR8+0x288], UR4 ;  /* 0x00028804083f95b2 */ /* 0x0004220008000100 */
[----:B------:R-:W-:Y:S01]  /*0ce0*/  @P2 ISETP.NE.AND P5, PT, R3, R0, PT ;  /* 0x000000000300220c */ /* 0x000fe20003fa5270 */
[----:B------:R-:W-:Y:S01]  /*0cf0*/  NOP ;  /* 0x0000000000007918 */ /* 0x000fe20000000000 */
[----:B------:R-:W-:-:S02]  /*0d00*/  SEL R0, RZ, 0x1, !P0 ;  /* 0x00000001ff007807 */ /* 0x000fc40004000000 */
[----:B------:R-:W-:Y:S02]  /*0d10*/  @P2 SEL R13, RZ, 0x1, P5 ;  /* 0x00000001ff0d2807 */ /* 0x000fe40002800000 */
[----:B------:R-:W-:Y:S02]  /*0d20*/  SEL R7, R7, 0x2, P6 ;  /* 0x0000000207077807 */ /* 0x000fe40003000000 */
[----:B------:R-:W-:Y:S01]  /*0d30*/  LOP3.LUT R13, R13, R0, RZ, 0xc0, !PT ;  /* 0x000000000d0d7212 */ /* 0x000fe200078ec0ff */
[----:B------:R2:W1:Y:S01]  /*0d40*/  @!UP2 SYNCS.EXCH.64 URZ, [UR9+0x260], UR6 ;  /* 0x00026006093fa5b2 */ /* 0x0004620008000100 */
[----:B------:R2:W4:Y:S01]  /*0d50*/  @!UP3 SYNCS.EXCH.64 URZ, [UR9+0x268], UR6 ;  /* 0x00026806093fb5b2 */ /* 0x0005220008000100 */
[----:B------:R2:W0:Y:S01]  /*0d60*/  @!UP4 SYNCS.EXCH.64 URZ, [UR9+0x270], UR6 ;  /* 0x00027006093fc5b2 */ /* 0x0004220008000100 */
[----:B------:R2:W0:Y:S01]  /*0d70*/  @!UP5 SYNCS.EXCH.64 URZ, [UR9+0x278], UR6 ;  /* 0x00027806093fd5b2 */ /* 0x0004220008000100 */
[----:B------:R-:W-:Y:S01]  /*0d80*/  NOP ;  /* 0x0000000000007918 */ /* 0x000fe20000000000 */
[----:B--23--:R-:W-:Y:S05]  /*0d90*/  @!P3 BRA `(.L_x_4) ;  /* 0x000000000008b947 */ /* 0x00cfea0003800000 */
[----:B01--4-:R-:W-:Y:S01]  /*0da0*/  UCGABAR_ARV ;  /* 0x00000000000079c7 */ /* 0x013fe20008000000 */
[----:B------:R-:W-:Y:S05]  /*0db0*/  BRA `(.L_x_5) ;  /* 0x0000000000047947 */ /* 0x000fea0003800000 */
.L_x_4:
[----:B01--4-:R-:W-:Y:S01]  /*0dc0*/  NOP ;  /* 0x0000000000007918 */ /* 0x013fe20000000000 */
.L_x_5:
[----:B------:R-:W-:Y:S01]  /*0dd0*/  ULDC.64 UR4, c[0x0][0x598] ;  /* 0x0001660000047ab9 */ /* 0x000fe20000000a00 */
[----:B------:R-:W-:Y:S01]  /*0de0*/  ULDC.64 UR20, c[0x0][0x208] ;  /* 0x0000820000147ab9 */ /* 0x000fe20000000a00 */
[----:B------:R-:W-:-:S04]  /*0df0*/  ISETP.NE.U32.AND P0, PT, RZ, UR4, PT ;  /* 0x00000004ff007c0c */ /* 0x000fc8000bf05070 */
[----:B------:R-:W-:-:S13]  /*0e00*/  ISETP.NE.AND.EX P0, PT, RZ, UR5, PT, P0 ;  /* 0x00000005ff007c0c */ /* 0x000fda000bf05300 */
[----:B------:R-:W-:Y:S05]  /*0e10*/  @!P0 BRA `(.L_x_6) ;  /* 0x00000000001c8947 */ /* 0x000fea0003800000 */
[----:B------:R-:W0:Y:S02]  /*0e20*/  LDC.64 R2, c[0x0][0x598] ;  /* 0x00016600ff027b82 */ /* 0x000e240000000a00 */
[----:B0-----:R-:W2:Y:S02]  /*0e30*/  LDG.E.64 R2, desc[UR20][R2.64] ;  /* 0x0000001402027981 */ /* 0x001ea4000c1e1b00 */
[----:B--2---:R-:W-:-:S04]  /*0e40*/  ISETP.NE.U32.AND P0, PT, R2, RZ, PT ;  /* 0x000000ff0200720c */ /* 0x004fc80003f05070 */
[----:B------:R-:W-:-:S13]  /*0e50*/  ISETP.NE.AND.EX P0, PT, R3, RZ, PT, P0 ;  /* 0x000000ff0300720c */ /* 0x000fda0003f05300 */
[----:B------:R-:W-:Y:S05]  /*0e60*/  @!P0 BRA `(.L_x_6) ;  /* 0x0000000000088947 */ /* 0x000fea0003800000 */
[----:B------:R0:W5:Y:S01]  /*0e70*/  LD.E R14, desc[UR20][R2.64] ;  /* 0x00000014020e7980 */ /* 0x000162000c101900 */
[----:B------:R-:W-:Y:S05]  /*0e80*/  BRA `(.L_x_7) ;  /* 0x0000000000207947 */ /* 0x000fea0003800000 */
.L_x_6:
[----:B------:R-:W-:Y:S02]  /*0e90*/  ULDC.64 UR4, c[0x0][0x588] ;  /* 0x0001620000047ab9 */ /* 0x000fe40000000a00 */
[----:B------:R-:W-:-:S04]  /*0ea0*/  ISETP.NE.U32.AND P0, PT, RZ, UR4, PT ;  /* 0x00000004ff007c0c */ /* 0x000fc8000bf05070 */
[----:B------:R-:W-:-:S13]  /*0eb0*/  ISETP.NE.AND.EX P0, PT, RZ, UR5, PT, P0 ;  /* 0x00000005ff007c0c */ /* 0x000fda000bf05300 */
[----:B------:R-:W-:Y:S05]  /*0ec0*/  @!P0 BRA `(.L_x_8) ;  /* 0x00000000000c8947 */ /* 0x000fea0003800000 */
[----:B------:R-:W0:Y:S02]  /*0ed0*/  LDC.64 R14, c[0x0][0x588] ;  /* 0x00016200ff0e7b82 */ /* 0x000e240000000a00 */
[----:B0-----:R1:W5:Y:S01]  /*0ee0*/  LDG.E R14, desc[UR20][R14.64] ;  /* 0x000000140e0e7981 */ /* 0x001362000c1e1900 */
[----:B------:R-:W-:Y:S05]  /*0ef0*/  BRA `(.L_x_7) ;  /* 0x0000000000047947 */ /* 0x000fea0003800000 */
.L_x_8:
[----:B------:R-:W2:Y:S02]  /*0f00*/  LDC R14, c[0x0][0x580] ;  /* 0x00016000ff0e7b82 */ /* 0x000ea40000000800 */
.L_x_7:
[----:B------:R-:W-:Y:S02]  /*0f10*/  ULDC.64 UR4, c[0x0][0x5a0] ;  /* 0x0001680000047ab9 */ /* 0x000fe40000000a00 */
[----:B------:R-:W-:-:S04]  /*0f20*/  ISETP.NE.U32.AND P0, PT, RZ, UR4, PT ;  /* 0x00000004ff007c0c */ /* 0x000fc8000bf05070 */
[----:B------:R-:W-:-:S13]  /*0f30*/  ISETP.NE.AND.EX P0, PT, RZ, UR5, PT, P0 ;  /* 0x00000005ff007c0c */ /* 0x000fda000bf05300 */
[----:B------:R-:W-:Y:S05]  /*0f40*/  @!P0 BRA `(.L_x_9) ;  /* 0x00000000001c8947 */ /* 0x000fea0003800000 */
[----:B0-----:R-:W0:Y:S02]  /*0f50*/  LDC.64 R2, c[0x0][0x5a0] ;  /* 0x00016800ff027b82 */ /* 0x001e240000000a00 */
[----:B0-----:R-:W3:Y:S02]  /*0f60*/  LDG.E.64 R2, desc[UR20][R2.64] ;  /* 0x0000001402027981 */ /* 0x001ee4000c1e1b00 */
[----:B---3--:R-:W-:-:S04]  /*0f70*/  ISETP.NE.U32.AND P0, PT, R2, RZ, PT ;  /* 0x000000ff0200720c */ /* 0x008fc80003f05070 */
[----:B------:R-:W-:-:S13]  /*0f80*/  ISETP.NE.AND.EX P0, PT, R3, RZ, PT, P0 ;  /* 0x000000ff0300720c */ /* 0x000fda0003f05300 */
[----:B------:R-:W-:Y:S05]  /*0f90*/  @!P0 BRA `(.L_x_9) ;  /* 0x0000000000088947 */ /* 0x000fea0003800000 */
[----:B-1----:R0:W5:Y:S01]  /*0fa0*/  LD.E R15, desc[UR20][R2.64] ;  /* 0x00000014020f7980 */ /* 0x002162000c101900 */
[----:B------:R-:W-:Y:S05]  /*0fb0*/  BRA `(.L_x_10) ;  /* 0x0000000000207947 */ /* 0x000fea0003800000 */
.L_x_9:
[----:B------:R-:W-:Y:S02]  /*0fc0*/  ULDC.64 UR4, c[0x0][0x590] ;  /* 0x0001640000047ab9 */ /* 0x000fe40000000a00 */
[----:B------:R-:W-:-:S04]  /*0fd0*/  ISETP.NE.U32.AND P0, PT, RZ, UR4, PT ;  /* 0x00000004ff007c0c */ /* 0x000fc8000bf05070 */
[----:B------:R-:W-:-:S13]  /*0fe0*/  ISETP.NE.AND.EX P0, PT, RZ, UR5, PT, P0 ;  /* 0x00000005ff007c0c */ /* 0x000fda000bf05300 */
[----:B------:R-:W-:Y:S05]  /*0ff0*/  @!P0 BRA `(.L_x_11) ;  /* 0x00000000000c8947 */ /* 0x000fea0003800000 */
[----:B0-----:R-:W1:Y:S02]  /*1000*/  LDC.64 R2, c[0x0][0x590] ;  /* 0x00016400ff027b82 */ /* 0x001e640000000a00 */
[----:B-1----:R1:W5:Y:S01]  /*1010*/  LDG.E R15, desc[UR20][R2.64] ;  /* 0x00000014020f7981 */ /* 0x002362000c1e1900 */
[----:B------:R-:W-:Y:S05]  /*1020*/  BRA `(.L_x_10) ;  /* 0x0000000000047947 */ /* 0x000fea0003800000 */
.L_x_11:
[----:B-1----:R-:W3:Y:S02]  /*1030*/  LDC R15, c[0x0][0x584] ;  /* 0x00016100ff0f7b82 */ /* 0x002ee40000000800 */
.L_x_10:
[----:B------:R-:W4:Y:S01]  /*1040*/  LDC R0, c[0x0][0x65c] ;  /* 0x00019700ff007b82 */ /* 0x000f220000000800 */
[----:B------:R-:W-:Y:S01]  /*1050*/  ULDC UR8, c[0x0][0x28c] ;  /* 0x0000a30000087ab9 */ /* 0x000fe20000000800 */
[----:B------:R-:W-:Y:S01]  /*1060*/  ISETP.NE.AND P0, PT, R5, 0x2, PT ;  /* 0x000000020500780c */ /* 0x000fe20003f05270 */
[----:B------:R-:W-:Y:S01]  /*1070*/  UIADD3 UR8, UR8, 0x1f, URZ ;  /* 0x0000001f08087890 */ /* 0x000fe2000fffe03f */
[----:B------:R-:W-:Y:S01]  /*1080*/  IMAD.U32 R4, RZ, RZ, UR13 ;  /* 0x0000000dff047e24 */ /* 0x000fe2000f8e00ff */
[----:B------:R-:W-:Y:S01]  /*1090*/  UMOV UR5, URZ ;  /* 0x0000003f00057c82 */ /* 0x000fe20008000000 */
[----:B------:R-:W-:Y:S01]  /*10a0*/  UMOV UR4, URZ ;  /* 0x0000003f00047c82 */ /* 0x000fe20008000000 */
[----:B------:R-:W-:-:S04]  /*10b0*/  USHF.R.S32.HI UR9, URZ, 0x1f, UR8 ;  /* 0x0000001f3f097899 */ /* 0x000fc80008011408 */
[----:B------:R-:W-:Y:S01]  /*10c0*/  ULEA.HI UR9, UR9, UR8, URZ, 0x5 ;  /* 0x0000000809097291 */ /* 0x000fe2000f8f283f */
[----:B----4-:R-:W-:-:S13]  /*10d0*/  ISETP.NE.AND P2, PT, R0, 0x1, PT ;  /* 0x000000010000780c */ /* 0x010fda0003f45270 */
[----:B01----:R-:W0:Y:S01]  /*10e0*/  @P2 LDC R3, c[0x0][0x10] ;  /* 0x00000400ff032b82 */ /* 0x003e220000000800 */
[----:B------:R-:W-:Y:S02]  /*10f0*/  @P2 IMAD.MOV.U32 R17, RZ, RZ, RZ ;  /* 0x000000ffff112224 */ /* 0x000fe400078e00ff */
[----:B------:R-:W-:-:S05]  /*1100*/  @P2 IMAD.MOV.U32 R5, RZ, RZ, RZ ;  /* 0x000000ffff052224 */ /* 0x000fca00078e00ff */
[----:B------:R-:W1:Y:S01]  /*1110*/  @!P2 LDC R9, c[0x0][0xc] ;  /* 0x00000300ff09ab82 */ /* 0x000e620000000800 */
[----:B------:R-:W-:Y:S01]  /*1120*/  ULDC UR6, c[0x0][0xc] ;  /* 0x0000030000067ab9 */ /* 0x000fe20000000800 */
[----:B------:R-:W-:Y:S02]  /*1130*/  ULDC UR7, c[0x0][0x10] ;  /* 0x0000040000077ab9 */ /* 0x000fe40000000800 */
[----:B------:R-:W-:-:S04]  /*1140*/  UIMAD.WIDE.U32 UR6, UR6, UR7, URZ ;  /* 0x00000007060672a5 */ /* 0x000fc8000f8e003f */
[----:B------:R-:W4:Y:S01]  /*1150*/  LDC R8, c[0x0][0x14] ;  /* 0x00000500ff087b82 */ /* 0x000f220000000800 */
[----:B0-----:R-:W-:Y:S01]  /*1160*/  @P2 IMAD.WIDE.U32 R2, R3, UR13, R16 ;  /* 0x0000000d03022c25 */ /* 0x001fe2000f8e0010 */
[----:B------:R-:W-:-:S03]  /*1170*/  USHF.R.S32.HI UR13, URZ, 0x5, UR9 ;  /* 0x000000053f0d7899 */ /* 0x000fc60008011409 */
[----:B------:R-:W-:Y:S02]  /*1180*/  @P2 IMAD.IADD R3, R3, 0x1, R5 ;  /* 0x0000000103032824 */ /* 0x000fe400078e0205 */
[----:B------:R-:W-:Y:S02]  /*1190*/  IMAD.MOV.U32 R5, RZ, RZ, RZ ;  /* 0x000000ffff057224 */ /* 0x000fe400078e00ff */
[----:B-1----:R-:W-:-:S04]  /*11a0*/  @!P2 IMAD.WIDE.U32 R4, R16, R9, R4 ;  /* 0x000000091004a225 */ /* 0x002fc800078e0004 */
[----:B------:R-:W-:Y:S02]  /*11b0*/  @!P2 IMAD.MOV.U32 R2, RZ, RZ, R4 ;  /* 0x000000ffff02a224 */ /* 0x000fe400078e0004 */
[C---:B----4-:R-:W-:Y:S02]  /*11c0*/  IMAD R21, R8.reuse, UR7, RZ ;  /* 0x0000000708157c24 */ /* 0x050fe4000f8e02ff */
[----:B------:R-:W-:Y:S01]  /*11d0*/  IMAD.WIDE.U32 R8, R8, UR6, RZ ;  /* 0x0000000608087c25 */ /* 0x000fe2000f8e00ff */
[----:B------:R-:W-:-:S03]  /*11e0*/  ULDC.64 UR6, c[0x0][0x650] ;  /* 0x0001940000067ab9 */ /* 0x000fc60000000a00 */
[----:B------:R-:W-:Y:S02]  /*11f0*/  @!P2 IMAD.MOV.U32 R3, RZ, RZ, R5 ;  /* 0x000000ffff03a224 */ /* 0x000fe400078e0005 */
[----:B------:R-:W-:Y:S01]  /*1200*/  IMAD.IADD R0, R9, 0x1, R21 ;  /* 0x0000000109007824 */ /* 0x000fe200078e0215 */
[----:B------:R-:W-:Y:S06]  /*1210*/  @P0 BRA `(.L_x_12) ;  /* 0x0000000000280947 */ /* 0x000fec0003800000 */
[----:B------:R-:W-:Y:S01]  /*1220*/  UIMAD.WIDE.U32 UR4, UR13, -0x45306eb3, URZ ;  /* 0xbacf914d0d0478a5 */ /* 0x000fe2000f8e003f */
[----:B------:R-:W-:Y:S01]  /*1230*/  IADD3 R2, P0, R2, R8, RZ ;  /* 0x0000000802027210 */ /* 0x000fe20007f1e0ff */
[----:B------:R-:W-:Y:S02]  /*1240*/  UISETP.GE.U32.AND UP0, UPT, UR13, 0x25, UPT ;  /* 0x000000250d00788c */ /* 0x000fe4000bf06070 */
[----:B------:R-:W-:Y:S02]  /*1250*/  UIADD3 UR4, -UR5, UR13, URZ ;  /* 0x0000000d05047290 */ /* 0x000fe4000fffe13f */
[----:B------:R-:W-:Y:S02]  /*1260*/  IMAD.X R3, R0, 0x1, R3, P0 ;  /* 0x0000000100037824 */ /* 0x000fe400000e0603 */
[----:B------:R-:W-:-:S04]  /*1270*/  ULEA.HI UR4, UR4, UR5, URZ, 0x1f ;  /* 0x0000000504047291 */ /* 0x000fc8000f8ff83f */
[----:B------:R-:W-:-:S03]  /*1280*/  USHF.R.U32.HI UR5, URZ, 0x5, UR4 ;  /* 0x000000053f057899 */ /* 0x000fc60008011604 */
[----:B------:R-:W-:Y:S01]  /*1290*/  UMOV UR4, URZ ;  /* 0x0000003f00047c82 */ /* 0x000fe20008000000 */
[----:B------:R-:W-:Y:S02]  /*12a0*/  @UP0 ULOP3.LUT UR4, UR5, 0x1, URZ, 0xc0, !UPT ;  /* 0x0000000105040892 */ /* 0x000fe4000f8ec03f */
[----:B------:R-:W-:-:S12]  /*12b0*/  UIMAD UR5, UR5, -0x25, UR13 ;  /* 0xffffffdb050578a4 */ /* 0x000fd8000f8e020d */
.L_x_12:
[----:B------:R-:W-:Y:S01]  /*12c0*/  ISETP.GE.U32.AND P0, PT, R2, UR6, PT ;  /* 0x0000000602007c0c */ /* 0x000fe2000bf06070 */
[----:B------:R-:W-:Y:S01]  /*12d0*/  IMAD.MOV.U32 R6, RZ, RZ, -0x1 ;  /* 0xffffffffff067424 */ /* 0x000fe200078e00ff */
[----:B------:R-:W-:Y:S01]  /*12e0*/  PRMT R20, RZ, 0x7610, R20 ;  /* 0x00007610ff147816 */ /* 0x000fe20000000014 */
[----:B------:R-:W-:Y:S01]  /*12f0*/  IMAD.MOV.U32 R5, RZ, RZ, -0x1 ;  /* 0xffffffffff057424 */ /* 0x000fe200078e00ff */
[----:B------:R-:W-:Y:S01]  /*1300*/  ISETP.GE.U32.AND.EX P0, PT, R3, UR7, PT, P0 ;  /* 0x0000000703007c0c */ /* 0x000fe2000bf06100 */
[----:B------:R-:W-:-:S12]  /*1310*/  IMAD.MOV.U32 R4, RZ, RZ, -0x1 ;  /* 0xffffffffff047424 */ /* 0x000fd800078e00ff */
[----:B------:R-:W-:Y:S05]  /*1320*/  @P0 BRA `(.L_x_13) ;  /* 0x0000000400240947 */ /* 0x000fea0003800000 */
[----:B------:R-:W0:Y:S01]  /*1330*/  LDC.64 R28, c[0x0][0x628] ;  /* 0x00018a00ff1c7b82 */ /* 0x000e220000000a00 */
[----:B------:R-:W-:Y:S02]  /*1340*/  IMAD.MOV.U32 R4, RZ, RZ, R2 ;  /* 0x000000ffff047224 */ /* 0x000fe400078e0002 */
[----:B------:R-:W-:-:S05]  /*1350*/  IMAD.MOV.U32 R5, RZ, RZ, R3 ;  /* 0x000000ffff057224 */ /* 0x000fca00078e0003 */
[----:B------:R-:W1:Y:S08]  /*1360*/  LDC R6, c[0x0][0x630] ;  /* 0x00018c00ff067b82 */ /* 0x000e700000000800 */
[----:B------:R-:W4:Y:S01]  /*1370*/  LDC.64 R30, c[0x0][0x620] ;  /* 0x00018800ff1e7b82 */ /* 0x000f220000000a00 */
[----:B0-----:R-:W-:-:S04]  /*1380*/  ISETP.NE.U32.AND P0, PT, R28, RZ, PT ;  /* 0x000000ff1c00720c */ /* 0x001fc80003f05070 */
[----:B------:R-:W-:-:S13]  /*1390*/  ISETP.NE.AND.EX P0, PT, R29, RZ, PT, P0 ;  /* 0x000000ff1d00720c */ /* 0x000fda0003f05300 */
[----:B-1--4-:R-:W-:Y:S05]  /*13a0*/  @!P0 BRA `(.L_x_14) ;  /* 0x0000000000288947 */ /* 0x012fea0003800000 */
[----:B------:R-:W0:Y:S02]  /*13b0*/  LDC R23, c[0x0][0x634] ;  /* 0x00018d00ff177b82 */ /* 0x000e240000000800 */
[----:B0-----:R-:W-:-:S05]  /*13c0*/  IADD3 R23, P0, R2, R23, RZ ;  /* 0x0000001702177210 */ /* 0x001fca0007f1e0ff */
[----:B------:R-:W-:-:S04]  /*13d0*/  IMAD.X R27, RZ, RZ, R3, P0 ;  /* 0x000000ffff1b7224 */ /* 0x000fc800000e0603 */
[----:B------:R-:W-:-:S04]  /*13e0*/  IMAD.WIDE.U32 R4, R27, R28, RZ ;  /* 0x0000001c1b047225 */ /* 0x000fc800078e00ff */
[----:B------:R-:W-:-:S04]  /*13f0*/  IMAD.WIDE.U32 R20, P0, R23, R29, R4 ;  /* 0x0000001d17147225 */ /* 0x000fc80007800004 */
[----:B------:R-:W-:-:S04]  /*1400*/  IMAD.WIDE.U32 R4, R23, R28, RZ ;  /* 0x0000001c17047225 */ /* 0x000fc800078e00ff */
[----:B------:R-:W-:Y:S01]  /*1410*/  IMAD.X R23, RZ, RZ, RZ, P0 ;  /* 0x000000ffff177224 */ /* 0x000fe200000e06ff */
[----:B------:R-:W-:Y:S01]  /*1420*/  IADD3 RZ, P0, R5, R20, RZ ;  /* 0x0000001405ff7210 */ /* 0x000fe20007f1e0ff */
[----:B------:R-:W-:-:S04]  /*1430*/  IMAD.MOV.U32 R22, RZ, RZ, R21 ;  /* 0x000000ffff167224 */ /* 0x000fc800078e0015 */
[----:B------:R-:W-:-:S08]  /*1440*/  IMAD.WIDE.U32.X R4, R27, R29, R22, P0 ;  /* 0x0000001d1b047225 */ /* 0x000fd000000e0416 */
.L_x_14:
[----:B------:R-:W0:Y:S01]  /*1450*/  LDC.64 R32, c[0x0][0x640] ;  /* 0x00019000ff207b82 */ /* 0x000e220000000a00 */
[-CC-:B------:R-:W-:Y:S01]  /*1460*/  SHF.R.U64 R36, R4, R6.reuse, R5.reuse ;  /* 0x0000000604247219 */ /* 0x180fe20000001205 */
[----:B------:R-:W-:Y:S01]  /*1470*/  IMAD.MOV.U32 R37, RZ, RZ, 0x1 ;  /* 0x00000001ff257424 */ /* 0x000fe200078e00ff */
[----:B------:R-:W-:Y:S02]  /*1480*/  SHF.R.U32.HI R4, RZ, R6, R5 ;  /* 0x00000006ff047219 */ /* 0x000fe40000011605 */
[----:B------:R-:W-:-:S03]  /*1490*/  IADD3 R21, P0, RZ, -R36, RZ ;  /* 0x80000024ff157210 */ /* 0x000fc60007f1e0ff */
[----:B------:R-:W1:Y:S02]  /*14a0*/  LDC R20, c[0x0][0x618] ;  /* 0x00018600ff147b82 */ /* 0x000e640000000800 */
[----:B------:R-:W-:-:S04]  /*14b0*/  IMAD.X R5, RZ, RZ, ~R4, P0 ;  /* 0x000000ffff057224 */ /* 0x000fc800000e0e04 */
[-C--:B------:R-:W-:Y:S02]  /*14c0*/  IMAD R6, R5, R30.reuse, RZ ;  /* 0x0000001e05067224 */ /* 0x080fe400078e02ff */
[----:B------:R-:W4:Y:S01]  /*14d0*/  LDC R23, c[0x0][0x608] ;  /* 0x00018200ff177b82 */ /* 0x000f220000000800 */
[----:B------:R-:W-:-:S04]  /*14e0*/  IMAD.WIDE.U32 R4, R21, R30, R2 ;  /* 0x0000001e15047225 */ /* 0x000fc800078e0002 */
[----:B------:R-:W-:-:S03]  /*14f0*/  IMAD R21, R21, R31, R6 ;  /* 0x0000001f15157224 */ /* 0x000fc600078e0206 */
[----:B------:R-:W2:Y:S01]  /*1500*/  LDC R28, c[0x0][0x658] ;  /* 0x00019600ff1c7b82 */ /* 0x000ea20000000800 */
[----:B------:R-:W-:Y:S01]  /*1510*/  IMAD.IADD R5, R5, 0x1, R21 ;  /* 0x0000000105057824 */ /* 0x000fe200078e0215 */
[----:B0-----:R-:W-:Y:S01]  /*1520*/  ISETP.NE.U32.AND P0, PT, R32, RZ, PT ;  /* 0x000000ff2000720c */ /* 0x001fe20003f05070 */
[----:B------:R-:W-:-:S03]  /*1530*/  IMAD.MOV.U32 R21, RZ, RZ, -0x1 ;  /* 0xffffffffff157424 */ /* 0x000fc600078e00ff */
[----:B------:R-:W-:Y:S02]  /*1540*/  ISETP.NE.AND.EX P0, PT, R33, RZ, PT, P0 ;  /* 0x000000ff2100720c */ /* 0x000fe40003f05300 */
[----:B------:R-:W0:Y:S01]  /*1550*/  LDC R31, c[0x0][0x600] ;  /* 0x00018000ff1f7b82 */ /* 0x000e220000000800 */
[-CC-:B-1----:R-:W-:Y:S02]  /*1560*/  SHF.R.U64 R29, R4, R20.reuse, R5.reuse ;  /* 0x00000014041d7219 */ /* 0x182fe40000001205 */
[----:B------:R-:W-:-:S05]  /*1570*/  SHF.R.U32.HI R4, RZ, R20, R5 ;  /* 0x00000014ff047219 */ /* 0x000fca0000011605 */
[----:B------:R-:W1:Y:S01]  /*1580*/  LDC R30, c[0x0][0x648] ;  /* 0x00019200ff1e7b82 */ /* 0x000e620000000800 */
[-CC-:B----4-:R-:W-:Y:S02]  /*1590*/  SHF.R.U64 R39, R29, R23.reuse, R4.reuse ;  /* 0x000000171d277219 */ /* 0x190fe40000001204 */
[----:B------:R-:W-:-:S05]  /*15a0*/  SHF.R.U32.HI R5, RZ, R23, R4 ;  /* 0x00000017ff057219 */ /* 0x000fca0000011604 */
[----:B------:R-:W4:Y:S01]  /*15b0*/  LDC R35, c[0x0][0x638] ;  /* 0x00018e00ff237b82 */ /* 0x000f220000000800 */
[-C--:B--2---:R-:W-:Y:S02]  /*15c0*/  SHF.L.U32 R4, R21, R28.reuse, RZ ;  /* 0x0000001c15047219 */ /* 0x084fe400000006ff */
[--C-:B------:R-:W-:Y:S02]  /*15d0*/  SHF.R.U64 R38, R39, R28, R5.reuse ;  /* 0x0000001c27267219 */ /* 0x100fe40000001205 */
[----:B------:R-:W-:Y:S02]  /*15e0*/  LOP3.LUT R6, RZ, R4, RZ, 0x33, !PT ;  /* 0x00000004ff067212 */ /* 0x000fe400078e33ff */
[----:B------:R-:W-:Y:S01]  /*15f0*/  SHF.R.U32.HI R5, RZ, R28, R5 ;  /* 0x0000001cff057219 */ /* 0x000fe20000011605 */
[----:B------:R-:W2:Y:S01]  /*1600*/  LDC R34, c[0x0][0x610] ;  /* 0x00018400ff227b82 */ /* 0x000ea20000000800 */
[----:B------:R-:W-:Y:S01]  /*1610*/  IMAD.MOV.U32 R4, RZ, RZ, R38 ;  /* 0x000000ffff047224 */ /* 0x000fe200078e0026 */
[----:B------:R-:W-:Y:S06]  /*1620*/  @!P0 BRA `(.L_x_15) ;  /* 0x0000000000288947 */ /* 0x000fec0003800000 */
[----:B------:R-:W3:Y:S02]  /*1630*/  LDC R23, c[0x0][0x64c] ;  /* 0x00019300ff177b82 */ /* 0x000ee40000000800 */
[----:B---3--:R-:W-:-:S05]  /*1640*/  IADD3 R23, P0, R38, R23, RZ ;  /* 0x0000001726177210 */ /* 0x008fca0007f1e0ff */
        /* <DEDUP_REMOVED lines=8> */
.L_x_15:
[----:B-1----:R-:W-:Y:S01]  /*16d0*/  SHF.R.U64 R17, R4, R30, R5 ;  /* 0x0000001e04117219 */ /* 0x002fe20000001205 */
[----:B------:R-:W-:Y:S01]  /*16e0*/  @P2 IMAD R24, R25, R26, R16 ;  /* 0x0000001a19182224 */ /* 0x000fe200078e0210 */
[----:B------:R-:W-:Y:S02]  /*16f0*/  SHF.L.U32 R4, R37, R28, RZ ;  /* 0x0000001c25047219 */ /* 0x000fe400000006ff */
[----:B------:R-:W-:Y:S01]  /*1700*/  LOP3.LUT R5, R39, R6, RZ, 0xc0, !PT ;  /* 0x0000000627057212 */ /* 0x000fe200078ec0ff */
[----:B0-----:R-:W-:Y:S02]  /*1710*/  VIADD R6, R31, 0xffffffff ;  /* 0xffffffff1f067836 */ /* 0x001fe40000000000 */
[----:B------:R-:W-:Y:S02]  /*1720*/  IMAD.MOV R20, RZ, RZ, -R17 ;  /* 0x000000ffff147224 */ /* 0x000fe400078e0a11 */
[----:B------:R-:W-:Y:S01]  /*1730*/  IMAD R5, R4, R17, R5 ;  /* 0x0000001104057224 */ /* 0x000fe200078e0205 */
[----:B------:R-:W-:Y:S01]  /*1740*/  LOP3.LUT R17, R29, R6, RZ, 0xc0, !PT ;  /* 0x000000061d117212 */ /* 0x000fe200078ec0ff */
[----:B----4-:R-:W-:-:S02]  /*1750*/  IMAD R4, R20, R35, R38 ;  /* 0x0000002314047224 */ /* 0x010fc400078e0226 */
[----:B--2---:R-:W-:Y:S02]  /*1760*/  IMAD R6, R5, R34, R24 ;  /* 0x0000002205067224 */ /* 0x004fe400078e0218 */
[----:B------:R-:W-:Y:S02]  /*1770*/  IMAD R17, R4, R31, R17 ;  /* 0x0000001f04117224 */ /* 0x000fe400078e0211 */
[----:B------:R-:W-:Y:S02]  /*1780*/  IMAD.MOV.U32 R20, RZ, RZ, 0x1 ;  /* 0x00000001ff147424 */ /* 0x000fe400078e00ff */
[----:B------:R-:W-:Y:S01]  /*1790*/  IMAD.MOV.U32 R4, RZ, RZ, R36 ;  /* 0x000000ffff047224 */ /* 0x000fe200078e0024 */
[----:B------:R-:W-:Y:S02]  /*17a0*/  SEL R5, R17, R6, !P2 ;  /* 0x0000000611057207 */ /* 0x000fe40005000000 */
[----:B------:R-:W-:-:S07]  /*17b0*/  SEL R6, R6, R17, !P2 ;  /* 0x0000001106067207 */ /* 0x000fce0005000000 */
.L_x_13:
[----:B------:R-:W-:Y:S05]  /*17c0*/  @!P3 BRA `(.L_x_16) ;  /* 0x00000000000cb947 */ /* 0x000fea0003800000 */
[----:B------:R-:W-:Y:S01]  /*17d0*/  UCGABAR_WAIT ;  /* 0x0000000000007dc7 */ /* 0x000fe20008000000 */
[----:B------:R-:W-:Y:S01]  /*17e0*/  CCTL.IVALL ;  /* 0x00000000ff00798f */ /* 0x000fe20002000000 */
[----:B------:R-:W-:Y:S05]  /*17f0*/  BRA `(.L_x_17) ;  /* 0x0000000000047947 */ /* 0x000fea0003800000 */
.L_x_16:
[----:B------:R-:W-:Y:S06]  /*1800*/  BAR.SYNC.DEFER_BLOCKING 0x0 ;  /* 0x0000000000007b1d */ /* 0x000fec0000010000 */
.L_x_17:
[----:B------:R-:W-:Y:S05]  /*1810*/  @!P4 BRA `(.L_x_18) ;  /* 0x0000006c0054c947 */ /* 0x000fea0003800000 */
[----:B------:R-:W-:-:S13]  /*1820*/  ISETP.GT.U32.AND P0, PT, R40, 0x1, PT ;  /* 0x000000012800780c */ /* 0x000fda0003f04070 */
[----:B------:R-:W-:Y:S05]  /*1830*/  @P0 EXIT ;  /* 0x000000000000094d */ /* 0x000fea0003800000 */
.L_x_19:
[----:B------:R-:W-:-:S08]  /*1840*/  NOP ;  /* 0x0000000000007918 */ /* 0x000fd00000000000 */
[----:B------:R-:W0:Y:S02]  /*1850*/  USETMAXREG.TRY_ALLOC.CTAPOOL UP0, 0xe8 ;  /* 0x000000e8000079c8 */ /* 0x000e240008000600 */
[----:B0-----:R-:W-:-:S13]  /*1860*/  PLOP3.LUT P0, PT, PT, PT, UP0, 0x80, 0x0 ;  /* 0x000000000000781c */ /* 0x001fda0003f0f008 */
[----:B------:R-:W-:Y:S05]  /*1870*/  @!P0 BRA `(.L_x_19) ;  /* 0xfffffffc00f08947 */ /* 0x000fea000383ffff */
[----:B------:R-:W-:-:S13]  /*1880*/  LOP3.LUT P0, RZ, R20, 0xff, RZ, 0xc0, !PT ;  /* 0x000000ff14ff7812 */ /* 0x000fda000780c0ff */
[----:B------:R-:W-:Y:S05]  /*1890*/  @!P0 EXIT ;  /* 0x000000000000894d */ /* 0x000fea0003800000 */
[----:B------:R-:W0:Y:S01]  /*18a0*/  S2UR UR6, SR_CgaCtaId ;  /* 0x00000000000679c3 */ /* 0x000e220000008800 */
[CC--:B------:R-:W-:Y:S01]  /*18b0*/  LEA.HI R11, R19.reuse, R10.reuse, RZ, 0x2 ;  /* 0x0000000a130b7211 */ /* 0x0c0fe200078f10ff */
[----:B------:R-:W-:Y:S01]  /*18c0*/  UIADD3 UR7, UR11, -0x1, URZ ;  /* 0xffffffff0b077890 */ /* 0x000fe2000fffe03f */
[----:B------:R-:W-:Y:S01]  /*18d0*/  LEA.HI R19, R19, R10, RZ, 0x5 ;  /* 0x0000000a13137211 */ /* 0x000fe200078f28ff */
[----:B------:R-:W-:Y:S01]  /*18e0*/  UMOV UR9, 0x400 ;  /* 0x0000040000097882 */ /* 0x000fe20000000000 */
[--C-:B------:R-:W-:Y:S01]  /*18f0*/  SHF.R.S32.HI R18, RZ, 0x2, R11.reuse ;  /* 0x00000002ff127819 */ /* 0x100fe2000001140b */
[----:B------:R-:W-:Y:S01]  /*1900*/  UISETP.LT.AND UP0, UPT, UR13, 0x1, UPT ;  /* 0x000000010d00788c */ /* 0x000fe2000bf01270 */
[----:B------:R-:W-:Y:S01]  /*1910*/  SHF.R.S32.HI R17, RZ, 0x1f, R11 ;  /* 0x0000001fff117819 */ /* 0x000fe2000001140b */
[----:B------:R-:W-:Y:S01]  /*1920*/  USHF.L.U32 UR15, UR13, 0x1, URZ ;  /* 0x000000010d0f7899 */ /* 0x000fe2000800063f */
[----:B------:R-:W-:Y:S01]  /*1930*/  LOP3.LUT R11, R11, 0xfffffffc, RZ, 0xc0, !PT ;  /* 0xfffffffc0b0b7812 */ /* 0x000fe200078ec0ff */
[----:B------:R-:W-:Y:S01]  /*1940*/  USEL UR10, UR13, 0x1, UP0 ;  /* 0x000000010d0a7887 */ /* 0x000fe20008000000 */
[----:B------:R-:W-:Y:S01]  /*1950*/  LEA.HI R17, R17, R18, RZ, 0x3 ;  /* 0x0000001211117211 */ /* 0x000fe200078f18ff */
[----:B------:R-:W-:Y:S01]  /*1960*/  UISETP.NE.AND UP0, UPT, UR7, URZ, UPT ;  /* 0x0000003f0700728c */ /* 0x000fe2000bf05270 */
[----:B------:R-:W-:Y:S01]  /*1970*/  LOP3.LUT R148, R7, 0x1, RZ, 0xfc, !PT ;  /* 0x0000000107947812 */ /* 0x000fe200078efcff */
[----:B------:R-:W-:Y:S01]  /*1980*/  IMAD.IADD R16, R10, 0x1, -R11 ;  /* 0x000000010a107824 */ /* 0x000fe200078e0a0b */
[----:B------:R-:W-:Y:S01]  /*1990*/  LOP3.LUT R17, R17, 0xfffffff8, RZ, 0xc0, !PT ;  /* 0xfffffff811117812 */ /* 0x000fe200078ec0ff */
[----:B------:R-:W-:-:S04]  /*19a0*/  UIADD3 UR10, -UR10, UR13, URZ ;  /* 0x0000000d0a0a7290 */ /* 0x000fc8000fffe13f */
[----:B------:R-:W-:Y:S01]  /*19b0*/  IMAD.IADD R18, R18, 0x1, -R17 ;  /* 0x0000000112127824 */ /* 0x000fe200078e0a11 */
[----:B------:R-:W-:Y:S01]  /*19c0*/  SHF.R.S32.HI R17, RZ, 0x5, R19 ;  /* 0x00000005ff117819 */ /* 0x000fe20000011413 */
[----:B0-----:R-:W-:-:S03]  /*19d0*/  ULEA UR9, UR6, UR9, 0x18 ;  /* 0x0000000906097291 */ /* 0x001fc6000f8ec03f */
[--C-:B------:R-:W-:Y:S01]  /*19e0*/  SHF.R.S32.HI R19, RZ, 0x1f, R18.reuse ;  /* 0x0000001fff137819 */ /* 0x100fe20000011412 */
[----:B------:R-:W-:Y:S01]  /*19f0*/  USHF.L.U32 UR6, UR7, 0x3, URZ ;  /* 0x0000000307067899 */ /* 0x000fe2000800063f */
[C-C-:B------:R-:W-:Y:S01]  /*1a00*/  IMAD R20, R17.reuse, -0x10, -R18.reuse ;  /* 0xfffffff011147824 */ /* 0x140fe200078e0a12 */
[----:B------:R-:W-:Y:S02]  /*1a10*/  USEL UR7, URZ, 0x1, UP0 ;  /* 0x000000013f077887 */ /* 0x000fe40008000000 */
[----:B------:R-:W-:Y:S01]  /*1a20*/  ULOP3.LUT UR6, UR6, 0x8, URZ, 0xc0, !UPT ;  /* 0x0000000806067892 */ /* 0x000fe2000f8ec03f */
[----:B------:R-:W-:Y:S01]  /*1a30*/  IMAD.WIDE R10, R17, 0x10, R18 ;  /* 0x00000010110a7825 */ /* 0x000fe200078e0212 */
[----:B------:R-:W-:Y:S02]  /*1a40*/  UIADD3 UR22, UR9, 0x260, URZ ;  /* 0x0000026009167890 */ /* 0x000fe4000fffe03f */
[----:B------:R-:W-:Y:S01]  /*1a50*/  ULOP3.LUT UR23, UR6, 0x8, URZ, 0x3c, !UPT ;  /* 0x0000000806177892 */ /* 0x000fe2000f8e3c3f */
[----:B------:R-:W-:Y:S01]  /*1a60*/  IMAD.U32 R150, RZ, RZ, UR7 ;  /* 0x00000007ff967e24 */ /* 0x000fe2000f8e00ff */
[----:B------:R-:W-:-:S02]  /*1a70*/  ULOP3.LUT UR12, UR6, 0x18, URZ, 0x3c, !UPT ;  /* 0x00000018060c7892 */ /* 0x000fc4000f8e3c3f */
[----:B------:R-:W-:Y:S01]  /*1a80*/  ULEA UR11, UR11, UR22, 0x3 ;  /* 0x000000160b0b7291 */ /* 0x000fe2000f8e183f */
[----:B------:R-:W-:Y:S02]  /*1a90*/  ULDC UR6, c[0x0][0x284] ;  /* 0x0000a10000067ab9 */ /* 0x000fe40000000800 */
[----:B------:R-:W-:-:S09]  /*1aa0*/  VIADD R17, R20, UR6 ;  /* 0x0000000614117c36 */ /* 0x000fd20008000000 */
.L_x_176:
[----:B------:R-:W-:Y:S01]  /*1ab0*/  SHF.L.U32 R18, R150, 0x1f, RZ ;  /* 0x0000001f96127819 */ /* 0x000fe200000006ff */
[----:B------:R-:W0:Y:S01]  /*1ac0*/  LDC R19, c[0x0][0x28c] ;  /* 0x0000a300ff137b82 */ /* 0x000e220000000800 */
[----:B------:R-:W-:Y:S01]  /*1ad0*/  UMOV UR6, URZ ;  /* 0x0000003f00067c82 */ /* 0x000fe20008000000 */
[----:B------:R-:W-:Y:S01]  /*1ae0*/  UMOV UR14, UR5 ;  /* 0x00000005000e7c82 */ /* 0x000fe20008000000 */
[----:B-1----:R-:W1:Y:S01]  /*1af0*/  SYNCS.PHASECHK.TRANS64.TRYWAIT P0, [UR11+-0x8], R18 ;  /* 0xfffff812ff0075a7 */ /* 0x002e62000800014b */
[----:B0-----:R-:W-:Y:S01]  /*1b00*/  ISETP.GE.AND P1, PT, R19, 0x1, PT ;  /* 0x000000011300780c */ /* 0x001fe20003f26270 */
[----:B-1-34-:R-:W-:-:S12]  /*1b10*/  @!P0 BRA `(.L_x_20) ;  /* 0x0000008c00448947 */ /* 0x01afd80003800000 */
.L_x_231:
[----:B------:R-:W-:Y:S01]  /*1b20*/  UMOV UR7, URZ ;  /* 0x0000003f00077c82 */ /* 0x000fe20008000000 */
[----:B------:R-:W-:Y:S01]  /*1b30*/  UMOV UR8, URZ ;  /* 0x0000003f00087c82 */ /* 0x000fe20008000000 */
[----:B------:R-:W-:Y:S02]  /*1b40*/  CS2R R88, SRZ ;  /* 0x0000000000587805 */ /* 0x000fe4000001ff00 */
[----:B------:R-:W-:Y:S02]  /*1b50*/  CS2R R22, SRZ ;  /* 0x0000000000167805 */ /* 0x000fe4000001ff00 */
[----:B------:R-:W-:Y:S02]  /*1b60*/  CS2R R90, SRZ ;  /* 0x00000000005a7805 */ /* 0x000fe4000001ff00 */
[----:B------:R-:W-:Y:S02]  /*1b70*/  CS2R R92, SRZ ;  /* 0x00000000005c7805 */ /* 0x000fe4000001ff00 */
[----:B------:R-:W-:-:S02]  /*1b80*/  CS2R R94, SRZ ;  /* 0x00000000005e7805 */ /* 0x000fc4000001ff00 */
[----:B------:R-:W-:Y:S02]  /*1b90*/  CS2R R96, SRZ ;  /* 0x0000000000607805 */ /* 0x000fe4000001ff00 */
        /* <DEDUP_REMOVED lines=24> */
[----:B------:R-:W-:Y:S01]  /*1d20*/  CS2R R146, SRZ ;  /* 0x0000000000927805 */ /* 0x000fe2000001ff00 */
[----:B------:R-:W-:Y:S01]  /*1d30*/  IMAD.MOV.U32 R149, RZ, RZ, RZ ;  /* 0x000000ffff957224 */ /* 0x000fe200078e00ff */
[----:B------:R-:W-:Y:S01]  /*1d40*/  CS2R R24, SRZ ;  /* 0x0000000000187805 */ /* 0x000fe2000001ff00 */
[----:B------:R-:W-:Y:S01]  /*1d50*/  IMAD.MOV.U32 R151, RZ, RZ, RZ ;  /* 0x000000ffff977224 */ /* 0x000fe200078e00ff */
[----:B------:R-:W-:Y:S01]  /*1d60*/  CS2R R26, SRZ ;  /* 0x00000000001a7805 */ /* 0x000fe2000001ff00 */
[----:B------:R-:W-:Y:S01]  /*1d70*/  IMAD.U32 R152, RZ, RZ, UR4 ;  /* 0x00000004ff987e24 */ /* 0x000fe2000f8e00ff */
        /* <DEDUP_REMOVED lines=29> */
[----:B------:R-:W-:Y:S01]  /*1f50*/  CS2R R86, SRZ ;  /* 0x0000000000567805 */ /* 0x000fe2000001ff00 */
[----:B------:R-:W-:Y:S06]  /*1f60*/  @!P1 BRA `(.L_x_21) ;  /* 0x0000000800289947 */ /* 0x000fec0003800000 */
[----:B------:R-:W-:-:S13]  /*1f70*/  ISETP.NE.AND P1, PT, R148, 0x3, PT ;  /* 0x000000039400780c */ /* 0x000fda0003f25270 */
[----:B------:R-:W-:Y:S05]  /*1f80*/  @!P1 BRA `(.L_x_22) ;  /* 0x0000000000049947 */ /* 0x000fea0003800000 */
[----:B------:R-:W-:Y:S01]  /*1f90*/  BPT.TRAP 0x1 ;  /* 0x000000040000795c */ /* 0x000fe20000300000 */
.L_x_22:
[----:B------:R-:W-:Y:S01]  /*1fa0*/  ULEA UR6, UR5, UR9, 0x3 ;  /* 0x0000000905067291 */ /* 0x000fe2000f8e183f */
[----:B0-----:R-:W-:-:S05]  /*1fb0*/  IMAD.U32 R18, RZ, RZ, UR4 ;  /* 0x00000004ff127e24 */ /* 0x001fca000f8e00ff */
[----:B------:R-:W-:-:S04]  /*1fc0*/  SHF.L.U32 R18, R18, 0x1f, RZ ;  /* 0x0000001f12127819 */ /* 0x000fc800000006ff */
[----:B------:R0:W1:Y:S01]  /*1fd0*/  SYNCS.PHASECHK.TRANS64.TRYWAIT P0, [UR6], R18 ;  /* 0x00000012ff0075a7 */ /* 0x0000620008000146 */
[----:B------:R-:W-:Y:S05]  /*1fe0*/  @!P1 BRA `(.L_x_23) ;  /* 0x0000000000049947 */ /* 0x000fea0003800000 */
[----:B------:R-:W-:Y:S01]  /*1ff0*/  BPT.TRAP 0x1 ;  /* 0x000000040000795c */ /* 0x000fe20000300000 */
.L_x_23:
[----:B-1----:R-:W-:Y:S05]  /*2000*/  @P0 BRA `(.L_x_24) ;  /* 0x0000000000080947 */ /* 0x002fea0003800000 */
[----:B------:R-:W1:Y:S02]  /*2010*/  SYNCS.PHASECHK.TRANS64.TRYWAIT P0, [UR6], R18 ;  /* 0x00000012ff0075a7 */ /* 0x000e640008000146 */
[----:B-1----:R-:W-:Y:S05]  /*2020*/  @!P0 BRA `(.L_x_25) ;  /* 0x0000008800188947 */ /* 0x002fea0003800000 */
.L_x_24:
[----:B------:R-:W-:Y:S01]  /*2030*/  UIADD3 UR7, UR9, 0x12b80, URZ ;  /* 0x00012b8009077890 */ /* 0x000fe2000fffe03f */
[----:B------:R-:W-:Y:S01]  /*2040*/  WARPGROUP.ARRIVE ;  /* 0x00000000000079c5 */ /* 0x000fe20000000000 */
[----:B------:R-:W-:Y:S01]  /*2050*/  UIADD3 UR6, UR9, 0x380, URZ ;  /* 0x0000038009067890 */ /* 0x000fe2000fffe03f */
[----:B------:R-:W-:Y:S01]  /*2060*/  CS2R R88, SRZ ;  /* 0x0000000000587805 */ /* 0x000fe2000001ff00 */
[----:B------:R-:W-:Y:S01]  /*2070*/  USHF.R.U32.HI UR7, URZ, 0x4, UR7 ;  /* 0x000000043f077899 */ /* 0x000fe20008011607 */
[----:B------:R-:W-:Y:S01]  /*2080*/  CS2R R22, SRZ ;  /* 0x0000000000167805 */ /* 0x000fe2000001ff00 */
[----:B------:R-:W-:Y:S01]  /*2090*/  USHF.R.U32.HI UR6, URZ, 0x4, UR6 ;  /* 0x000000043f067899 */ /* 0x000fe20008011606 */
[----:B------:R-:W-:Y:S01]  /*20a0*/  CS2R R90, SRZ ;  /* 0x00000000005a7805 */ /* 0x000fe2000001ff00 */
[----:B------:R-:W-:Y:S01]  /*20b0*/  ULOP3.LUT UR7, UR7, 0x3fff, URZ, 0xc0, !UPT ;  /* 0x00003fff07077892 */ /* 0x000fe2000f8ec03f */
[----:B------:R-:W-:Y:S01]  /*20c0*/  CS2R R92, SRZ ;  /* 0x00000000005c7805 */ /* 0x000fe2000001ff00 */
[----:B------:R-:W-:Y:S01]  /*20d0*/  ULOP3.LUT UR6, UR6, 0x3fff, URZ, 0xc0, !UPT ;  /* 0x00003fff06067892 */ /* 0x000fe2000f8ec03f */
[----:B------:R-:W-:Y:S01]  /*20e0*/  CS2R R94, SRZ ;  /* 0x00000000005e7805 */ /* 0x000fe2000001ff00 */
[----:B------:R-:W-:Y:S01]  /*20f0*/  ULOP3.LUT UR7, UR7, 0x10000, URZ, 0xfc, !UPT ;  /* 0x0001000007077892 */ /* 0x000fe2000f8efc3f */
[----:B------:R-:W-:Y:S01]  /*2100*/  CS2R R96, SRZ ;  /* 0x0000000000607805 */ /* 0x000fe2000001ff00 */
[----:B------:R-:W-:Y:S01]  /*2110*/  ULOP3.LUT UR6, UR6, 0x10000, URZ, 0xfc, !UPT ;  /* 0x0001000006067892 */ /* 0x000fe2000f8efc3f */
[----:B------:R-:W-:Y:S01]  /*2120*/  CS2R R98, SRZ ;  /* 0x0000000000627805 */ /* 0x000fe2000001ff00 */
[----:B------:R-:W-:Y:S01]  /*2130*/  ULEA UR18, UR5, UR7, 0x8 ;  /* 0x0000000705127291 */ /* 0x000fe2000f8e403f */
[----:B------:R-:W-:Y:S01]  /*2140*/  CS2R R102, SRZ ;  /* 0x0000000000667805 */ /* 0x000fe2000001ff00 */
[----:B------:R-:W-:Y:S01]  /*2150*/  ULEA UR16, UR5, UR6, 0x7 ;  /* 0x0000000605107291 */ /* 0x000fe2000f8e383f */
[----:B------:R-:W-:Y:S01]  /*2160*/  CS2R R100, SRZ ;  /* 0x0000000000647805 */ /* 0x000fe2000001ff00 */
[----:B------:R-:W-:Y:S01]  /*2170*/  ULDC UR7, c[0x0][0x50c] ;  /* 0x0001430000077ab9 */ /* 0x000fe20000000800 */
[----:B------:R-:W-:Y:S01]  /*2180*/  UMOV UR17, 0xc0000010 ;  /* 0xc000001000117882 */ /* 0x000fe20000000000 */
[----:B------:R-:W-:Y:S01]  /*2190*/  UISETP.NE.AND UP0, UPT, UR7, 0x1, UPT ;  /* 0x000000010700788c */ /* 0x000fe2000bf05270 */
[----:B------:R-:W-:Y:S01]  /*21a0*/  CS2R R104, SRZ ;  /* 0x0000000000687805 */ /* 0x000fe2000001ff00 */
[----:B------:R-:W-:Y:S01]  /*21b0*/  UMOV UR19, 0xc0000010 ;  /* 0xc000001000137882 */ /* 0x000fe20000000000 */
[----:B------:R-:W-:Y:S01]  /*21c0*/  UMOV UR6, 0x1 ;  /* 0x0000000100067882 */ /* 0x000fe20000000000 */
[----:B------:R-:W-:Y:S01]  /*21d0*/  USEL UR7, URZ, 0x1, UP0 ;  /* 0x000000013f077887 */ /* 0x000fe20008000000 */
[----:B------:R-:W-:Y:S01]  /*21e0*/  QGMMA.64x128x32.F32.E4M3.E4M3 R24, gdesc[UR16], RZ, !UPT, gsb0 ;  /* 0x01e00000101879f3 */ /* 0x000fe2000c0008ff */
[----:B------:R-:W-:-:S02]  /*21f0*/  CS2R R106, SRZ ;  /* 0x00000000006a7805 */ /* 0x000fc4000001ff00 */
[----:B------:R-:W-:Y:S02]  /*2200*/  CS2R R108, SRZ ;  /* 0x00000000006c7805 */ /* 0x000fe4000001ff00 */
[----:B------:R-:W-:Y:S02]  /*2210*/  CS2R R110, SRZ ;  /* 0x00000000006e7805 */ /* 0x000fe4000001ff00 */
[----:B------:R-:W-:Y:S02]  /*2220*/  CS2R R112, SRZ ;  /* 0x0000000000707805 */ /* 0x000fe4000001ff00 */
[----:B------:R-:W-:Y:S02]  /*2230*/  ISETP.NE.AND P0, PT, RZ, UR7, PT ;  /* 0x00000007ff007c0c */ /* 0x000fe4000bf05270 */
        /* <DEDUP_REMOVED lines=16> */
[----:B------:R-:W-:Y:S01]  /*2340*/  CS2R R146, SRZ ;  /* 0x0000000000927805 */ /* 0x000fe2000001ff00 */
[----:B------:R-:W-:Y:S02]  /*2350*/  IMAD.MOV.U32 R149, RZ, RZ, RZ ;  /* 0x000000ffff957224 */ /* 0x000fe400078e00ff */
[----:B------:R-:W-:Y:S01]  /*2360*/  IMAD.MOV.U32 R151, RZ, RZ, RZ ;  /* 0x000000ffff977224 */ /* 0x000fe200078e00ff */
[----:B------:R-:W-:Y:S06]  /*2370*/  @!P0 BRA `(.L_x_26) ;  /* 0x0000000400088947 */ /* 0x000fec0003800000 */
[----:B------:R-:W-:Y:S02]  /*2380*/  WARPGROUP.DEPBAR.LE gsb0, 0x0 ;  /* 0x00008000000079c5 */ /* 0x000fe40000010000 */
[----:B------:R-:W-:-:S01]  /*2390*/  FADD R151, RZ, R24 ;  /* 0x00000018ff977221 */ /* 0x000fc20000000000 */
[----:B------:R-:W-:Y:S01]  /*23a0*/  FADD R146, RZ, R25 ;  /* 0x00000019ff927221 */ /* 0x000fe20000000000 */
        /* <DEDUP_REMOVED lines=62> */
[----:B------:R-:W-:-:S06]  /*2790*/  UMOV UR6, URZ ;  /* 0x0000003f00067c82 */ /* 0x000fcc0008000000 */
.L_x_26:
[----:B------:R-:W-:-:S04]  /*27a0*/  UIADD3 UR14, UR5, 0x1, URZ ;  /* 0x00000001050e7890 */ /* 0x000fc8000fffe03f */
[----:B------:R-:W-:-:S04]  /*27b0*/  UISETP.NE.AND UP0, UPT, UR14, 0x25, UPT ;  /* 0x000000250e00788c */ /* 0x000fc8000bf05270 */
[----:B------:R-:W-:Y:S02]  /*27c0*/  USEL UR8, URZ, 0x1, UP0 ;  /* 0x000000013f087887 */ /* 0x000fe40008000000 */
[----:B------:R-:W-:Y:S02]  /*27d0*/  USEL UR14, UR14, URZ, UP0 ;  /* 0x0000003f0e0e7287 */ /* 0x000fe40008000000 */
[----:B------:R-:W-:-:S06]  /*27e0*/  ULOP3.LUT UR8, UR4, UR8, URZ, 0x3c, !UPT ;  /* 0x0000000804087292 */ /* 0x000fcc000f8e3c3f */
[----:B------:R-:W-:Y:S01]  /*27f0*/  IMAD.U32 R152, RZ, RZ, UR8 ;  /* 0x00000008ff987e24 */ /* 0x000fe2000f8e00ff */
[----:B------:R-:W-:-:S06]  /*2800*/  UMOV UR8, 0x1 ;  /* 0x0000000100087882 */ /* 0x000fcc0000000000 */
.L_x_21:
[----:B------:R-:W-:-:S06]  /*2810*/  UISETP.GE.AND UP0, UPT, UR10, 0x1, UPT ;  /* 0x000000010a00788c */ /* 0x000fcc000bf06270 */
[----:B------:R-:W-:-:S13]  /*2820*/  PLOP3.LUT P0, PT, PT, PT, UP0, 0x80, 0x0 ;  /* 0x000000000000781c */ /* 0x000fda0003f0f008 */
[----:B------:R-:W-:Y:S05]  /*2830*/  @!P0 BRA `(.L_x_27) ;  /* 0x0000000400f48947 */ /* 0x000fea0003800000 */
[----:B01----:R-:W-:Y:S01]  /*2840*/  IMAD.U32 R18, RZ, RZ, UR10 ;  /* 0x0000000aff127e24 */ /* 0x003fe2000f8e00ff */
[----:B------:R-:W-:Y:S01]  /*2850*/  ULDC UR24, c[0x0][0x50c] ;  /* 0x0001430000187ab9 */ /* 0x000fe20000000800 */
[----:B------:R-:W-:-:S07]  /*2860*/  IMAD.U32 R19, RZ, RZ, UR5 ;  /* 0x00000005ff137e24 */ /* 0x000fce000f8e00ff */
.L_x_35:
[----:B------:R-:W-:-:S13]  /*2870*/  ISETP.NE.AND P1, PT, R148, 0x3, PT ;  /* 0x000000039400780c */ /* 0x000fda0003f25270 */
[----:B------:R-:W-:Y:S05]  /*2880*/  @!P1 BRA `(.L_x_28) ;  /* 0x0000000000049947 */ /* 0x000fea0003800000 */
[----:B------:R-:W-:Y:S01]  /*2890*/  BPT.TRAP 0x1 ;  /* 0x000000040000795c */ /* 0x000fe20000300000 */
.L_x_28:
[----:B------:R-:W-:Y:S01]  /*28a0*/  ULEA UR16, UR14, UR9, 0x3 ;  /* 0x000000090e107291 */ /* 0x000fe2000f8e183f */
[----:B------:R-:W-:-:S08]  /*28b0*/  SHF.L.U32 R20, R152, 0x1f, RZ ;  /* 0x0000001f98147819 */ /* 0x000fd000000006ff */
[----:B------:R0:W1:Y:S01]  /*28c0*/  SYNCS.PHASECHK.TRANS64.TRYWAIT P0, [UR16], R20 ;  /* 0x00000014ff0075a7 */ /* 0x0000620008000150 */
[----:B------:R-:W-:Y:S05]  /*28d0*/  @!P1 BRA `(.L_x_29) ;  /* 0x0000000000049947 */ /* 0x000fea0003800000 */
[----:B------:R-:W-:Y:S01]  /*28e0*/  BPT.TRAP 0x1 ;  /* 0x000000040000795c */ /* 0x000fe20000300000 */
.L_x_29:
[----:B-1----:R-:W-:Y:S05]  /*28f0*/  @P0 BRA `(.L_x_30) ;  /* 0x0000000000080947 */ /* 0x002fea0003800000 */
[----:B------:R-:W1:Y:S02]  /*2900*/  SYNCS.PHASECHK.TRANS64.TRYWAIT P0, [UR16], R20 ;  /* 0x00000014ff0075a7 */ /* 0x000e640008000150 */
[----:B-1----:R-:W-:Y:S05]  /*2910*/  @!P0 BRA `(.L_x_31) ;  /* 0x0000007c00f48947 */ /* 0x002fea0003800000 */
.L_x_30:
[----:B------:R-:W-:Y:S01]  /*2920*/  UIADD3 UR16, UR9, 0x380, URZ ;  /* 0x0000038009107890 */ /* 0x000fe2000fffe03f */
[----:B------:R-:W-:Y:S01]  /*2930*/  WARPGROUP.ARRIVE ;  /* 0x00000000000079c5 */ /* 0x000fe20000000000 */
[----:B------:R-:W-:Y:S02]  /*2940*/  UIADD3 UR17, UR9, 0x12b80, URZ ;  /* 0x00012b8009117890 */ /* 0x000fe4000fffe03f */
[----:B------:R-:W-:Y:S02]  /*2950*/  USHF.R.U32.HI UR16, URZ, 0x4, UR16 ;  /* 0x000000043f107899 */ /* 0x000fe40008011610 */
[----:B------:R-:W-:Y:S02]  /*2960*/  USHF.R.U32.HI UR17, URZ, 0x4, UR17 ;  /* 0x000000043f117899 */ /* 0x000fe40008011611 */
[----:B------:R-:W-:Y:S02]  /*2970*/  UISETP.NE.AND UP0, UPT, UR7, URZ, UPT ;  /* 0x0000003f0700728c */ /* 0x000fe4000bf05270 */
[----:B------:R-:W-:-:S02]  /*2980*/  ULOP3.LUT UR16, UR16, 0x3fff, URZ, 0xc0, !UPT ;  /* 0x00003fff10107892 */ /* 0x000fc4000f8ec03f */
[----:B------:R-:W-:Y:S02]  /*2990*/  ULOP3.LUT UR17, UR17, 0x3fff, URZ, 0xc0, !UPT ;  /* 0x00003fff11117892 */ /* 0x000fe4000f8ec03f */
[----:B------:R-:W-:Y:S02]  /*29a0*/  USEL UR8, UR8, URZ, !UP0 ;  /* 0x0000003f08087287 */ /* 0x000fe4000c000000 */
[----:B------:R-:W-:Y:S02]  /*29b0*/  ULOP3.LUT UR16, UR16, 0x10000, URZ, 0xfc, !UPT ;  /* 0x0001000010107892 */ /* 0x000fe4000f8efc3f */
[----:B------:R-:W-:Y:S02]  /*29c0*/  ULOP3.LUT UR17, UR17, 0x10000, URZ, 0xfc, !UPT ;  /* 0x0001000011117892 */ /* 0x000fe4000f8efc3f */
[----:B------:R-:W-:Y:S02]  /*29d0*/  UISETP.NE.U32.AND UP0, UPT, UR8, URZ, UPT ;  /* 0x0000003f0800728c */ /* 0x000fe4000bf05070 */
[----:B------:R-:W-:-:S02]  /*29e0*/  ULEA UR16, UR14, UR16, 0x7 ;  /* 0x000000100e107291 */ /* 0x000fc4000f8e383f */
[----:B------:R-:W-:Y:S01]  /*29f0*/  ULEA UR18, UR14, UR17, 0x8 ;  /* 0x000000110e127291 */ /* 0x000fe2000f8e403f */
[----:B------:R-:W-:Y:S02]  /*2a00*/  UMOV UR19, 0xc0000010 ;  /* 0xc000001000137882 */ /* 0x000fe40000000000 */
[----:B------:R-:W-:Y:S01]  /*2a10*/  UMOV UR17, 0xc0000010 ;  /* 0xc000001000117882 */ /* 0x000fe20000000000 */
[----:B------:R-:W-:-:S05]  /*2a20*/  UIADD3 UR6, UR6, 0x1, URZ ;  /* 0x0000000106067890 */ /* 0x000fca000fffe03f */
[----:B------:R-:W-:Y:S01]  /*2a30*/  QGMMA.64x128x32.F32.E4M3.E4M3 R24, gdesc[UR16], R24, UP0, gsb0 ;  /* 0x01e00000101879f3 */ /* 0x000fe2000b800818 */
[----:B------:R-:W-:-:S04]  /*2a40*/  UISETP.NE.AND UP0, UPT, UR6, UR24, UPT ;  /* 0x000000180600728c */ /* 0x000fc8000bf05270 */
[----:B------:R-:W-:-:S06]  /*2a50*/  USEL UR7, URZ, 0x1, UP0 ;  /* 0x000000013f077887 */ /* 0x000fcc0008000000 */
[----:B------:R-:W-:Y:S01]  /*2a60*/  ISETP.NE.AND P0, PT, RZ, UR7, PT ;  /* 0x00000007ff007c0c */ /* 0x000fe2000bf05270 */
[----:B------:R-:W-:-:S12]  /*2a70*/  WARPGROUP.DEPBAR.LE gsb0, 0x1 ;  /* 0x00008000000079c5 */ /* 0x000fd80000010100 */
[----:B------:R-:W-:Y:S05]  /*2a80*/  @!P0 BRA `(.L_x_32) ;  /* 0x0000000400088947 */ /* 0x000fea0003800000 */
[----:B------:R-:W-:Y:S02]  /*2a90*/  WARPGROUP.DEPBAR.LE gsb0, 0x0 ;  /* 0x00008000000079c5 */ /* 0x000fe40000010000 */
[----:B------:R-:W-:-:S01]  /*2aa0*/  FADD R151, R24, R151 ;  /* 0x0000009718977221 */ /* 0x000fc20000000000 */
[----:B------:R-:W-:Y:S01]  /*2ab0*/  FADD R146, R25, R146 ;  /* 0x0000009219927221 */ /* 0x000fe20000000000 */
        /* <DEDUP_REMOVED lines=62> */
[----:B------:R-:W-:-:S06]  /*2ea0*/  UMOV UR6, URZ ;  /* 0x0000003f00067c82 */ /* 0x000fcc0008000000 */
.L_x_32:
[----:B------:R-:W-:Y:S05]  /*2eb0*/  @!P1 BRA `(.L_x_33) ;  /* 0x0000000000049947 */ /* 0x000fea0003800000 */
[----:B------:R-:W-:Y:S01]  /*2ec0*/  BPT.TRAP 0x1 ;  /* 0x000000040000795c */ /* 0x000fe20000300000 */
.L_x_33:
[----:B------:R-:W-:-:S13]  /*2ed0*/  ISETP.NE.AND P0, PT, R13, RZ, PT ;  /* 0x000000ff0d00720c */ /* 0x000fda0003f05270 */
[----:B01----:R-:W-:-:S05]  /*2ee0*/  @P0 LEA R20, R19, UR9, 0x3 ;  /* 0x0000000913140c11 */ /* 0x003fca000f8e18ff */
[----:B------:R-:W-:-:S05]  /*2ef0*/  @P0 VIADD R21, R20, 0x128 ;  /* 0x0000012814150836 */ /* 0x000fca0000000000 */
[----:B------:R-:W-:-:S04]  /*2f00*/  @P0 PRMT R21, R12, 0x654, R21 ;  /* 0x000006540c150816 */ /* 0x000fc80000000015 */
[----:B------:R0:W-:Y:S01]  /*2f10*/  @P0 SYNCS.ARRIVE.TRANS64.RED.A1T0 RZ, [R21+URZ], RZ ;  /* 0x000000ff15ff09a7 */ /* 0x0001e2000810043f */
[----:B------:R-:W-:-:S13]  /*2f20*/  ISETP.GT.U32.AND P0, PT, R7, 0x1, PT ;  /* 0x000000010700780c */ /* 0x000fda0003f04070 */
[----:B0-----:R-:W-:Y:S05]  /*2f30*/  @P0 BRA `(.L_x_34) ;  /* 0x0000000000040947 */ /* 0x001fea0003800000 */
[----:B------:R-:W-:Y:S01]  /*2f40*/  BPT.TRAP 0x1 ;  /* 0x000000040000795c */ /* 0x000fe20000300000 */
.L_x_34:
[----:B------:R-:W-:Y:S01]  /*2f50*/  UIADD3 UR14, UR14, 0x1, URZ ;  /* 0x000000010e0e7890 */ /* 0x000fe2000fffe03f */
[C---:B------:R-:W-:Y:S01]  /*2f60*/  ISETP.GT.AND P1, PT, R18.reuse, 0x1, PT ;  /* 0x000000011200780c */ /* 0x040fe20003f24270 */
[----:B------:R-:W-:Y:S02]  /*2f70*/  VIADD R19, R19, 0x1 ;  /* 0x0000000113137836 */ /* 0x000fe40000000000 */
[----:B------:R-:W-:Y:S01]  /*2f80*/  UISETP.NE.AND UP0, UPT, UR14, 0x25, UPT ;  /* 0x000000250e00788c */ /* 0x000fe2000bf05270 */
[----:B------:R-:W-:Y:S02]  /*2f90*/  VIADD R18, R18, 0xffffffff ;  /* 0xffffffff12127836 */ /* 0x000fe40000000000 */
[C---:B------:R-:W-:Y:S01]  /*2fa0*/  ISETP.NE.AND P0, PT, R19.reuse, 0x25, PT ;  /* 0x000000251300780c */ /* 0x040fe20003f05270 */
[----:B------:R-:W-:Y:S02]  /*2fb0*/  USEL UR8, URZ, 0x1, UP0 ;  /* 0x000000013f087887 */ /* 0x000fe40008000000 */
[----:B------:R-:W-:Y:S01]  /*2fc0*/  USEL UR14, UR14, URZ, UP0 ;  /* 0x0000003f0e0e7287 */ /* 0x000fe20008000000 */
[----:B------:R-:W-:-:S03]  /*2fd0*/  SEL R19, R19, RZ, P0 ;  /* 0x000000ff13137207 */ /* 0x000fc60000000000 */
[----:B------:R-:W-:Y:S01]  /*2fe0*/  LOP3.LUT R152, R152, UR8, RZ, 0x3c, !PT ;  /* 0x0000000898987c12 */ /* 0x000fe2000f8e3cff */
[----:B------:R-:W-:Y:S01]  /*2ff0*/  UMOV UR8, 0x1 ;  /* 0x0000000100087882 */ /* 0x000fe20000000000 */
[----:B------:R-:W-:Y:S06]  /*3000*/  @P1 BRA `(.L_x_35) ;  /* 0xfffffff800181947 */ /* 0x000fec000383ffff */
.L_x_27:
[----:B------:R-:W-:Y:S01]  /*3010*/  UISETP.NE.AND UP0, UPT, UR6, URZ, UPT ;  /* 0x0000003f0600728c */ /* 0x000fe2000bf05270 */
[----:B01----:R-:W0:Y:S01]  /*3020*/  LDC R18, c[0x0][0x28c] ;  /* 0x0000a300ff127b82 */ /* 0x003e220000000800 */
[----:B------:R-:W-:Y:S02]  /*3030*/  IMAD.U32 R19, RZ, RZ, UR23 ;  /* 0x00000017ff137e24 */ /* 0x000fe4000f8e00ff */
[----:B------:R-:W-:-:S06]  /*3040*/  USEL UR6, URZ, 0x1, !UP0 ;  /* 0x000000013f067887 */ /* 0x000fcc000c000000 */
[----:B------:R-:W-:-:S13]  /*3050*/  ISETP.NE.AND P0, PT, RZ, UR6, PT ;  /* 0x00000006ff007c0c */ /* 0x000fda000bf05270 */
[----:B------:R-:W-:Y:S05]  /*3060*/  @!P0 BRA `(.L_x_36) ;  /* 0x0000000400048947 */ /* 0x000fea0003800000 */
[----:B------:R-:W-:Y:S02]  /*3070*/  WARPGROUP.DEPBAR.LE gsb0, 0x0 ;  /* 0x00008000000079c5 */ /* 0x000fe40000010000 */
[----:B------:R-:W-:Y:S01]  /*3080*/  FADD R151, R24, R151 ;  /* 0x0000009718977221 */ /* 0x000fe20000000000 */
        /* <DEDUP_REMOVED lines=62> */
[----:B------:R-:W-:-:S07]  /*3470*/  FADD R88, R88, R87 ;  /* 0x0000005758587221 */ /* 0x000fce0000000000 */
.L_x_36:
[----:B0-----:R-:W-:Y:S01]  /*3480*/  ISETP.GE.AND P0, PT, R18, 0x1, PT ;  /* 0x000000011200780c */ /* 0x001fe20003f06270 */
[----:B------:R0:W-:Y:S01]  /*3490*/  SYNCS.ARRIVE.TRANS64.A1T0 RZ, [R19+UR22], RZ ;  /* 0x000000ff13ff79a7 */ /* 0x0001e20008100016 */
[----:B------:R-:W-:-:S11]  /*34a0*/  WARPGROUP.DEPBAR.LE gsb0, 0x0 ;  /* 0x00008000000079c5 */ /* 0x000fd60000010000 */
[----:B------:R-:W-:Y:S05]  /*34b0*/  @!P0 BRA `(.L_x_37) ;  /* 0x0000000000548947 */ /* 0x000fea0003800000 */
[----:B------:R-:W-:-:S13]  /*34c0*/  ISETP.NE.AND P0, PT, R148, 0x3, PT ;  /* 0x000000039400780c */ /* 0x000fda0003f05270 */
[----:B------:R-:W-:Y:S05]  /*34d0*/  @!P0 BRA `(.L_x_38) ;  /* 0x0000000000048947 */ /* 0x000fea0003800000 */
[----:B------:R-:W-:Y:S01]  /*34e0*/  BPT.TRAP 0x1 ;  /* 0x000000040000795c */ /* 0x000fe20000300000 */
.L_x_38:
[----:B------:R-:W-:Y:S01]  /*34f0*/  ISETP.NE.AND P0, PT, R13, RZ, PT ;  /* 0x000000ff0d00720c */ /* 0x000fe20003f05270 */
[----:B------:R-:W-:Y:S01]  /*3500*/  BSSY B0, `(.L_x_39) ;  /* 0x000000e000007945 */ /* 0x000fe20003800000 */
[----:B------:R-:W-:-:S11]  /*3510*/  ISETP.GT.U32.AND P1, PT, R7, 0x1, PT ;  /* 0x000000010700780c */ /* 0x000fd60003f24070 */
[----:B------:R-:W-:Y:S05]  /*3520*/  @!P0 BRA `(.L_x_40) ;  /* 0x00000000002c8947 */ /* 0x000fea0003800000 */
[----:B------:R-:W-:-:S04]  /*3530*/  UIADD3 UR8, UR10, UR5, URZ ;  /* 0x000000050a087290 */ /* 0x000fc8000fffe03f */
[----:B------:R-:W-:-:S04]  /*3540*/  UIMAD.WIDE.U32 UR6, UR8, -0x45306eb3, URZ ;  /* 0xbacf914d080678a5 */ /* 0x000fc8000f8e003f */
[----:B------:R-:W-:-:S04]  /*3550*/  UIADD3 UR6, UR8, -UR7, URZ ;  /* 0x8000000708067290 */ /* 0x000fc8000fffe03f */
[----:B------:R-:W-:-:S04]  /*3560*/  ULEA.HI UR6, UR6, UR7, URZ, 0x1f ;  /* 0x0000000706067291 */ /* 0x000fc8000f8ff83f */
[----:B------:R-:W-:-:S04]  /*3570*/  USHF.R.U32.HI UR6, URZ, 0x5, UR6 ;  /* 0x000000053f067899 */ /* 0x000fc80008011606 */
[----:B------:R-:W-:-:S04]  /*3580*/  UIMAD UR6, UR6, -0x25, UR8 ;  /* 0xffffffdb060678a4 */ /* 0x000fc8000f8e0208 */
[----:B------:R-:W-:-:S04]  /*3590*/  ULEA UR6, UR6, UR9, 0x3 ;  /* 0x0000000906067291 */ /* 0x000fc8000f8e183f */
[----:B------:R-:W-:-:S06]  /*35a0*/  UIADD3 UR6, UR6, 0x128, URZ ;  /* 0x0000012806067890 */ /* 0x000fcc000fffe03f */
[----:B0-----:R-:W-:-:S05]  /*35b0*/  IMAD.U32 R19, RZ, RZ, UR6 ;  /* 0x00000006ff137e24 */ /* 0x001fca000f8e00ff */
[----:B------:R-:W-:-:S04]  /*35c0*/  PRMT R18, R12, 0x654, R19 ;  /* 0x000006540c127816 */ /* 0x000fc80000000013 */
[----:B------:R1:W-:Y:S03]  /*35d0*/  SYNCS.ARRIVE.TRANS64.RED.A1T0 RZ, [R18+URZ], RZ ;  /* 0x000000ff12ff79a7 */ /* 0x0003e6000810043f */
.L_x_40:
[----:B------:R-:W-:Y:S05]  /*35e0*/  BSYNC B0 ;  /* 0x0000000000007941 */ /* 0x000fea0003800000 */
.L_x_39:
[----:B------:R-:W-:Y:S05]  /*35f0*/  @P1 BRA `(.L_x_37) ;  /* 0x0000000000041947 */ /* 0x000fea0003800000 */
[----:B------:R-:W-:Y:S01]  /*3600*/  BPT.TRAP 0x1 ;  /* 0x000000040000795c */ /* 0x000fe20000300000 */
.L_x_37:
[----:B-1----:R-:W-:Y:S01]  /*3610*/  SHF.L.U32 R18, R150, 0x1f, RZ ;  /* 0x0000001f96127819 */ /* 0x002fe200000006ff */
[----:B------:R-:W-:Y:S01]  /*3620*/  UIADD3 UR8, UR15, UR5, URZ ;  /* 0x000000050f087290 */ /* 0x000fe2000fffe03f */
[----:B------:R-:W1:Y:S01]  /*3630*/  LDC R29, c[0x0][0x288] ;  /* 0x0000a200ff1d7b82 */ /* 0x000e620000000800 */
[----:B------:R-:W-:Y:S01]  /*3640*/  UISETP.GE.U32.AND UP1, UPT, UR15, 0x25, UPT ;  /* 0x000000250f00788c */ /* 0x000fe2000bf26070 */
[----:B------:R-:W-:Y:S01]  /*3650*/  IMAD.SHL.U32 R26, R16, 0x2, RZ ;  /* 0x00000002101a7824 */ /* 0x000fe200078e00ff */
[----:B------:R-:W-:Y:S02]  /*3660*/  UISETP.GT.U32.AND UP0, UPT, UR8, 0x24, UPT ;  /* 0x000000240800788c */ /* 0x000fe4000bf04070 */
[----:B------:R-:W-:Y:S02]  /*3670*/  UIMAD.WIDE.U32 UR6, UR8, -0x45306eb3, URZ ;  /* 0xbacf914d080678a5 */ /* 0x000fe4000f8e003f */
[----:B------:R-:W-:Y:S01]  /*3680*/  UISETP.LT.U32.AND UP0, UPT, UR15, 0x25, UP0 ;  /* 0x000000250f00788c */ /* 0x000fe20008701070 */
[----:B------:R-:W4:Y:S01]  /*3690*/  SYNCS.PHASECHK.TRANS64.TRYWAIT P0, [UR11+0x8], R18 ;  /* 0x00000812ff0075a7 */ /* 0x000f22000800014b */
[----:B------:R-:W-:Y:S01]  /*36a0*/  UIADD3 UR5, UR8, -UR7, URZ ;  /* 0x8000000708057290 */ /* 0x000fe2000fffe03f */
[----:B------:R-:W-:Y:S01]  /*36b0*/  SHF.R.S32.HI R27, RZ, 0x1f, R26 ;  /* 0x0000001fff1b7819 */ /* 0x000fe2000001141a */
[----:B------:R-:W-:-:S02]  /*36c0*/  USEL UR6, URZ, 0x1, !UP0 ;  /* 0x000000013f067887 */ /* 0x000fc4000c000000 */
[----:B------:R-:W-:Y:S02]  /*36d0*/  ULEA.HI UR5, UR5, UR7, URZ, 0x1f ;  /* 0x0000000705057291 */ /* 0x000fe4000f8ff83f */
[----:B------:R-:W-:Y:S02]  /*36e0*/  ULOP3.LUT UR4, UR4, UR6, URZ, 0x3c, !UPT ;  /* 0x0000000604047292 */ /* 0x000fe4000f8e3c3f */
[----:B------:R-:W-:-:S04]  /*36f0*/  USHF.R.U32.HI UR5, URZ, 0x5, UR5 ;  /* 0x000000053f057899 */ /* 0x000fc80008011605 */
[----:B------:R-:W-:Y:S02]  /*3700*/  @UP1 ULOP3.LUT UR4, UR4, 0x1, UR5, 0x78, !UPT ;  /* 0x0000000104041892 */ /* 0x000fe4000f8e7805 */
[----:B------:R-:W-:Y:S01]  /*3710*/  UIMAD UR5, UR5, -0x25, UR8 ;  /* 0xffffffdb050578a4 */ /* 0x000fe2000f8e0208 */
[----:B-1--4-:R-:W-:Y:S11]  /*3720*/  @!P0 BRA `(.L_x_41) ;  /* 0x0000007000888947 */ /* 0x012ff60003800000 */
.L_x_232:
[----:B------:R-:W-:Y:S01]  /*3730*/  IMAD.SHL.U32 R28, R6, 0x40, RZ ;  /* 0x00000040061c7824 */ /* 0x000fe200078e00ff */
[----:B------:R-:W-:Y:S01]  /*3740*/  ULDC UR8, c[0x0][0x284] ;  /* 0x0000a10000087ab9 */ /* 0x000fe20000000800 */
[----:B------:R-:W-:Y:S01]  /*3750*/  IMAD.SHL.U32 R33, R5, 0x80, RZ ;  /* 0x0000008005217824 */ /* 0x000fe200078e00ff */
[----:B------:R-:W-:Y:S01]  /*3760*/  SHF.R.S32.HI R34, RZ, 0x1f, R4 ;  /* 0x0000001fff227819 */ /* 0x000fe20000011404 */
[----:B------:R-:W-:Y:S01]  /*3770*/  ULDC.64 UR6, c[0x0][0x5d0] ;  /* 0x0001740000067ab9 */ /* 0x000fe20000000a00 */
[----:B------:R-:W-:Y:S01]  /*3780*/  ISETP.GE.AND P0, PT, R28, UR8, PT ;  /* 0x000000081c007c0c */ /* 0x000fe2000bf06270 */
[----:B0-----:R-:W-:Y:S01]  /*3790*/  IMAD.WIDE.U32 R18, R4, UR6, R26 ;  /* 0x0000000604127c25 */ /* 0x001fe2000f8e001a */
[----:B------:R-:W-:Y:S02]  /*37a0*/  SHF.R.S32.HI R32, RZ, 0x1f, R33 ;  /* 0x0000001fff207819 */ /* 0x000fe40000011421 */
[C---:B------:R-:W-:Y:S01]  /*37b0*/  ISETP.GE.OR P0, PT, R33.reuse, R29, P0 ;  /* 0x0000001d2100720c */ /* 0x040fe20000706670 */
[----:B------:R-:W-:Y:S01]  /*37c0*/  IMAD R5, R34, UR6, RZ ;  /* 0x0000000622057c24 */ /* 0x000fe2000f8e02ff */
[----:B------:R-:W-:-:S03]  /*37d0*/  IADD3 R18, P1, R33, R18, RZ ;  /* 0x0000001221127210 */ /* 0x000fc60007f3e0ff */
[----:B------:R-:W-:-:S05]  /*37e0*/  IMAD R5, R4, UR7, R5 ;  /* 0x0000000704057c24 */ /* 0x000fca000f8e0205 */
[----:B------:R-:W-:-:S03]  /*37f0*/  IADD3.X R19, R32, R19, R5, P1, !PT ;  /* 0x0000001320137210 */ /* 0x000fc60000ffe405 */
[----:B------:R-:W-:Y:S05]  /*3800*/  @P0 BRA `(.L_x_42) ;  /* 0x0000004400b80947 */ /* 0x000fea0003800000 */
[----:B------:R-:W0:Y:S01]  /*3810*/  LDC.64 R30, c[0x0][0x5c8] ;  /* 0x00017200ff1e7b82 */ /* 0x000e220000000a00 */
[----:B------:R-:W-:Y:S01]  /*3820*/  IMAD.WIDE R24, R6, 0x40, R10 ;  /* 0x0000004006187825 */ /* 0x000fe200078e020a */
[----:B------:R-:W-:Y:S01]  /*3830*/  ULDC.64 UR6, c[0x0][0x5c0] ;  /* 0x0001700000067ab9 */ /* 0x000fe20000000a00 */
[----:B------:R-:W-:Y:S02]  /*3840*/  BSSY B0, `(.L_x_42) ;  /* 0x000046a000007945 */ /* 0x000fe40003800000 */
[----:B------:R-:W-:-:S04]  /*3850*/  IMAD R6, R16, -0x2, R29 ;  /* 0xfffffffe10067824 */ /* 0x000fc800078e021d */
[----:B------:R-:W-:Y:S02]  /*3860*/  IMAD.IADD R6, R6, 0x1, -R33 ;  /* 0x0000000106067824 */ /* 0x000fe400078e0a21 */
[-C--:B0-----:R-:W-:Y:S02]  /*3870*/  IMAD R5, R25, R30.reuse, RZ ;  /* 0x0000001e19057224 */ /* 0x081fe400078e02ff */
[----:B------:R-:W-:-:S04]  /*3880*/  IMAD.WIDE.U32 R18, R24, R30, R18 ;  /* 0x0000001e18127225 */ /* 0x000fc800078e0012 */
[----:B------:R-:W-:Y:S01]  /*3890*/  IMAD R21, R24, R31, R5 ;  /* 0x0000001f18157224 */ /* 0x000fe200078e0205 */
[----:B------:R-:W-:Y:S02]  /*38a0*/  LEA R5, P0, R30, R18, 0x3 ;  /* 0x000000121e057211 */ /* 0x000fe400078018ff */
[----:B------:R-:W-:Y:S01]  /*38b0*/  IADD3 R20, P1, R18, UR6, RZ ;  /* 0x0000000612147c10 */ /* 0x000fe2000ff3e0ff */
[----:B------:R-:W-:Y:S01]  /*38c0*/  IMAD.IADD R21, R19, 0x1, R21 ;  /* 0x0000000113157824 */ /* 0x000fe200078e0215 */
[----:B------:R-:W-:-:S04]  /*38d0*/  IADD3 R18, P3, R5, UR6, RZ ;  /* 0x0000000605127c10 */ /* 0x000fc8000ff7e0ff */
[----:B------:R-:W-:Y:S01]  /*38e0*/  LEA.HI.X R5, R30, R21, R31, 0x3, P0 ;  /* 0x000000151e057211 */ /* 0x000fe200000f1c1f */
[----:B------:R-:W-:Y:S01]  /*38f0*/  IMAD.IADD R30, R17, 0x1, -R28 ;  /* 0x00000001111e7824 */ /* 0x000fe200078e0a1c */
[----:B---3-5:R-:W-:Y:S02]  /*3900*/  FSETP.NEU.AND P0, PT, R15, RZ, PT ;  /* 0x000000ff0f00720b */ /* 0x028fe40003f0d000 */
[----:B------:R-:W-:Y:S02]  /*3910*/  IADD3.X R21, R21, UR7, RZ, P1, !PT ;  /* 0x0000000715157c10 */ /* 0x000fe40008ffe4ff */
[----:B------:R-:W-:-:S09]  /*3920*/  IADD3.X R19, R5, UR7, RZ, P3, !PT ;  /* 0x0000000705137c10 */ /* 0x000fd20009ffe4ff */
[----:B------:R-:W-:Y:S05]  /*3930*/  @!P0 BRA `(.L_x_43) ;  /* 0x0000003400608947 */ /* 0x000fea0003800000 */
[----:B------:R-:W-:Y:S01]  /*3940*/  ULDC.64 UR6, c[0x0][0x5b8] ;  /* 0x00016e0000067ab9 */ /* 0x000fe20000000a00 */
[----:B------:R-:W-:Y:S01]  /*3950*/  ULDC.64 UR16, c[0x0][0x5a8] ;  /* 0x00016a0000107ab9 */ /* 0x000fe20000000a00 */
[----:B------:R-:W-:Y:S01]  /*3960*/  IMAD.WIDE.U32 R26, R4, UR6, R26 ;  /* 0x00000006041a7c25 */ /* 0x000fe2000f8e001a */
[----:B------:R-:W-:Y:S01]  /*3970*/  BSSY B1, `(.L_x_44) ;  /* 0x0000010000017945 */ /* 0x000fe20003800000 */
[----:B------:R-:W-:Y:S02]  /*3980*/  PRMT R28, RZ, 0x7610, R28 ;  /* 0x00007610ff1c7816 */ /* 0x000fe4000000001c */
[----:B------:R-:W-:Y:S01]  /*3990*/  IMAD R5, R34, UR6, RZ ;  /* 0x0000000622057c24 */ /* 0x000fe2000f8e02ff */
[----:B------:R-:W-:-:S03]  /*39a0*/  IADD3 R26, P0, R33, R26, RZ ;  /* 0x0000001a211a7210 */ /* 0x000fc60007f1e0ff */
[----:B------:R-:W-:Y:S01]  /*39b0*/  IMAD R5, R4, UR7, R5 ;  /* 0x0000000704057c24 */ /* 0x000fe2000f8e0205 */
[----:B------:R-:W-:Y:S02]  /*39c0*/  ULDC.64 UR6, c[0x0][0x5b0] ;  /* 0x00016c0000067ab9 */ /* 0x000fe40000000a00 */
[----:B------:R-:W-:Y:S02]  /*39d0*/  IMAD R29, R25, UR6, RZ ;  /* 0x00000006191d7c24 */ /* 0x000fe4000f8e02ff */
[----:B------:R-:W-:Y:S02]  /*39e0*/  IADD3.X R27, R32, R27, R5, P0, !PT ;  /* 0x0000001b201b7210 */ /* 0x000fe400007fe405 */
[----:B------:R-:W-:Y:S01]  /*39f0*/  ISETP.GE.AND P0, PT, R30, 0x1, PT ;  /* 0x000000011e00780c */ /* 0x000fe20003f06270 */
[C---:B------:R-:W-:Y:S02]  /*3a00*/  IMAD R29, R24.reuse, UR7, R29 ;  /* 0x00000007181d7c24 */ /* 0x040fe4000f8e021d */
[----:B------:R-:W-:Y:S01]  /*3a10*/  IMAD.WIDE.U32 R4, R24, UR6, R26 ;  /* 0x0000000618047c25 */ /* 0x000fe2000f8e001a */
[----:B------:R-:W-:-:S02]  /*3a20*/  ISETP.LT.OR P4, PT, R6, 0x1, !P0 ;  /* 0x000000010600780c */ /* 0x000fc40004781670 */
[----:B------:R-:W-:-:S04]  /*3a30*/  IADD3 R4, P1, R4, UR16, RZ ;  /* 0x0000001004047c10 */ /* 0x000fc8000ff3e0ff */
[----:B------:R-:W-:-:S07]  /*3a40*/  IADD3.X R5, R5, UR17, R29, P1, !PT ;  /* 0x0000001105057c10 */ /* 0x000fce0008ffe41d */
[----:B------:R-:W-:Y:S05]  /*3a50*/  @P4 BRA `(.L_x_45) ;  /* 0x0000000000044947 */ /* 0x000fea0003800000 */
[----:B------:R0:W5:Y:S02]  /*3a60*/  LDG.E.U8 R28, desc[UR20][R4.64] ;  /* 0x00000014041c7981 */ /* 0x000164000c1e1100 */
.L_x_45:
[----:B------:R-:W-:Y:S05]  /*3a70*/  BSYNC B1 ;  /* 0x0000000000017941 */ /* 0x000fea0003800000 */
.L_x_44:
[----:B-----5:R-:W-:Y:S01]  /*3a80*/  LOP3.LUT R28, R28, 0xff, RZ, 0xc0, !PT ;  /* 0x000000ff1c1c7812 */ /* 0x020fe200078ec0ff */
[----:B------:R-:W-:Y:S01]  /*3a90*/  BSSY B1, `(.L_x_46) ;  /* 0x000000b000017945 */ /* 0x000fe20003800000 */
[----:B------:R-:W-:Y:S02]  /*3aa0*/  ISETP.LT.OR P3, PT, R6, 0x2, !P0 ;  /* 0x000000020600780c */ /* 0x000fe40004761670 */
[----:B------:R-:W-:-:S05]  /*3ab0*/  F2FP.F16.E4M3.UNPACK_B R28, R28 ;  /* 0x0000001cff1c723e */ /* 0x000fca00020006ff */
[----:B------:R-:W-:-:S05]  /*3ac0*/  HADD2.F32 R28, -RZ, R28.H0_H0 ;  /* 0x2000001cff1c7230 */ /* 0x000fca0000004100 */
[----:B------:R-:W-:-:S04]  /*3ad0*/  FMUL R28, R28, R15 ;  /* 0x0000000f1c1c7220 */ /* 0x000fc80000400000 */
[----:B--2---:R-:W-:-:S05]  /*3ae0*/  FFMA R28, R151, R14, R28 ;  /* 0x0000000e971c7223 */ /* 0x004fca000000001c */
[----:B------:R-:W-:Y:S02]  /*3af0*/  F2FP.SATFINITE.E4M3.F32.PACK_AB_MERGE_C R29, RZ, R28, RZ ;  /* 0x0000001cff1d723e */ /* 0x000fe400048070ff */
[----:B------:R-:W-:-:S03]  /*3b00*/  PRMT R28, RZ, 0x7610, R28 ;  /* 0x00007610ff1c7816 */ /* 0x000fc6000000001c */
[----:B------:R1:W-:Y:S01]  /*3b10*/  @!P4 STG.E.U8 desc[UR20][R20.64], R29 ;  /* 0x0000001d1400c986 */ /* 0x0003e2000c101114 */
[----:B------:R-:W-:Y:S05]  /*3b20*/  @P3 BRA `(.L_x_47) ;  /* 0x0000000000043947 */ /* 0x000fea0003800000 */
[----:B------:R2:W5:Y:S02]  /*3b30*/  LDG.E.U8 R28, desc[UR20][R4.64+0x1] ;  /* 0x00000114041c7981 */ /* 0x000564000c1e1100 */
.L_x_47:
[----:B------:R-:W-:Y:S05]  /*3b40*/  BSYNC B1 ;  /* 0x0000000000017941 */ /* 0x000fea0003800000 */
.L_x_46:
[----:B-----5:R-:W-:Y:S01]  /*3b50*/  LOP3.LUT R28, R28, 0xff, RZ, 0xc0, !PT ;  /* 0x000000ff1c1c7812 */ /* 0x020fe200078ec0ff */
[----:B------:R-:W-:Y:S01]  /*3b60*/  BSSY B1, `(.L_x_48) ;  /* 0x0000013000017945 */ /* 0x000fe20003800000 */
[----:B-1----:R-:W-:Y:S02]  /*3b70*/  IADD3 R29, P1, R24, 0x8, RZ ;  /* 0x00000008181d7810 */ /* 0x002fe40007f3e0ff */
[----:B------:R-:W-:-:S03]  /*3b80*/  F2FP.F16.E4M3.UNPACK_B R28, R28 ;  /* 0x0000001cff1c723e */ /* 0x000fc600020006ff */
[----:B------:R-:W-:Y:S01]  /*3b90*/  IMAD.X R24, RZ, RZ, R25, P1 ;  /* 0x000000ffff187224 */ /* 0x000fe200008e0619 */
[----:B------:R-:W-:Y:S01]  /*3ba0*/  ISETP.GE.AND P1, PT, R30, 0x9, PT ;  /* 0x000000091e00780c */ /* 0x000fe20003f26270 */
[----:B------:R-:W-:Y:S02]  /*3bb0*/  HADD2.F32 R28, -RZ, R28.H0_H0 ;  /* 0x2000001cff1c7230 */ /* 0x000fe40000004100 */
[----:B------:R-:W-:Y:S01]  /*3bc0*/  IMAD R24, R24, UR6, RZ ;  /* 0x0000000618187c24 */ /* 0x000fe2000f8e02ff */
[----:B------:R-:W-:Y:S01]  /*3bd0*/  ISETP.LT.OR P5, PT, R6, 0x1, !P1 ;  /* 0x000000010600780c */ /* 0x000fe20004fa1670 */
[----:B------:R-:W-:-:S04]  /*3be0*/  IMAD.WIDE.U32 R26, R29, UR6, R26 ;  /* 0x000000061d1a7c25 */ /* 0x000fc8000f8e001a */
[----:B------:R-:W-:Y:S01]  /*3bf0*/  FMUL R25, R28, R15 ;  /* 0x0000000f1c197220 */ /* 0x000fe20000400000 */
[----:B------:R-:W-:-:S03]  /*3c00*/  IMAD R29, R29, UR7, R24 ;  /* 0x000000071d1d7c24 */ /* 0x000fc6000f8e0218 */
[----:B------:R-:W-:Y:S01]  /*3c10*/  FFMA R25, R146, R14, R25 ;  /* 0x0000000e92197223 */ /* 0x000fe20000000019 */
[----:B------:R-:W-:Y:S02]  /*3c20*/  IADD3 R24, P4, R26, UR16, RZ ;  /* 0x000000101a187c10 */ /* 0x000fe4000ff9e0ff */
[----:B------:R-:W-:Y:S02]  /*3c30*/  PRMT R26, RZ, 0x7610, R26 ;  /* 0x00007610ff1a7816 */ /* 0x000fe4000000001a */
[----:B------:R-:W-:Y:S02]  /*3c40*/  F2FP.SATFINITE.E4M3.F32.PACK_AB_MERGE_C R31, RZ, R25, RZ ;  /* 0x00000019ff1f723e */ /* 0x000fe400048070ff */
[----:B------:R-:W-:-:S03]  /*3c50*/  IADD3.X R25, R27, UR17, R29, P4, !PT ;  /* 0x000000111b197c10 */ /* 0x000fc6000a7fe41d */
[----:B------:R1:W-:Y:S01]  /*3c60*/  @!P3 STG.E.U8 desc[UR20][R20.64+0x1], R31 ;  /* 0x0000011f1400b986 */ /* 0x0003e2000c101114 */
[----:B------:R-:W-:Y:S05]  /*3c70*/  @P5 BRA `(.L_x_49) ;  /* 0x0000000000045947 */ /* 0x000fea0003800000 */
[----:B------:R3:W5:Y:S02]  /*3c80*/  LDG.E.U8 R26, desc[UR20][R24.64] ;  /* 0x00000014181a7981 */ /* 0x000764000c1e1100 */
.L_x_49:
[----:B------:R-:W-:Y:S05]  /*3c90*/  BSYNC B1 ;  /* 0x0000000000017941 */ /* 0x000fea0003800000 */
.L_x_48:
[----:B-----5:R-:W-:Y:S01]  /*3ca0*/  LOP3.LUT R26, R26, 0xff, RZ, 0xc0, !PT ;  /* 0x000000ff1a1a7812 */ /* 0x020fe200078ec0ff */
[----:B------:R-:W-:Y:S01]  /*3cb0*/  BSSY B1, `(.L_x_50) ;  /* 0x000000b000017945 */ /* 0x000fe20003800000 */
[----:B------:R-:W-:Y:S02]  /*3cc0*/  ISETP.LT.OR P3, PT, R6, 0x2, !P1 ;  /* 0x000000020600780c */ /* 0x000fe40004f61670 */
[----:B------:R-:W-:-:S05]  /*3cd0*/  F2FP.F16.E4M3.UNPACK_B R26, R26 ;  /* 0x0000001aff1a723e */ /* 0x000fca00020006ff */
[----:B------:R-:W-:-:S05]  /*3ce0*/  HADD2.F32 R26, -RZ, R26.H0_H0 ;  /* 0x2000001aff1a7230 */ /* 0x000fca0000004100 */
[----:B------:R-:W-:-:S04]  /*3cf0*/  FMUL R26, R26, R15 ;  /* 0x0000000f1a1a7220 */ /* 0x000fc80000400000 */
[----:B------:R-:W-:-:S05]  /*3d00*/  FFMA R26, R149, R14, R26 ;  /* 0x0000000e951a7223 */ /* 0x000fca000000001a */
[----:B------:R-:W-:Y:S02]  /*3d10*/  F2FP.SATFINITE.E4M3.F32.PACK_AB_MERGE_C R27, RZ, R26, RZ ;  /* 0x0000001aff1b723e */ /* 0x000fe400048070ff */
[----:B------:R-:W-:-:S03]  /*3d20*/  PRMT R26, RZ, 0x7610, R26 ;  /* 0x00007610ff1a7816 */ /* 0x000fc6000000001a */
[----:B------:R4:W-:Y:S01]  /*3d30*/  @!P5 STG.E.U8 desc[UR20][R18.64], R27 ;  /* 0x0000001b1200d986 */ /* 0x0009e2000c101114 */
[----:B------:R-:W-:Y:S05]  /*3d40*/  @P3 BRA `(.L_x_51) ;  /* 0x0000000000043947 */ /* 0x000fea0003800000 */
[----:B------:R0:W5:Y:S02]  /*3d50*/  LDG.E.U8 R26, desc[UR20][R24.64+0x1] ;  /* 0x00000114181a7981 */ /* 0x000164000c1e1100 */
.L_x_51:
[----:B------:R-:W-:Y:S05]  /*3d60*/  BSYNC B1 ;  /* 0x0000000000017941 */ /* 0x000fea0003800000 */
.L_x_50:
[----:B-----5:R-:W-:Y:S01]  /*3d70*/  LOP3.LUT R26, R26, 0xff, RZ, 0xc0, !PT ;  /* 0x000000ff1a1a7812 */ /* 0x020fe200078ec0ff */
[----:B------:R-:W-:Y:S01]  /*3d80*/  BSSY B1, `(.L_x_52) ;  /* 0x000000b000017945 */ /* 0x000fe20003800000 */
[----:B------:R-:W-:Y:S02]  /*3d90*/  ISETP.LT.OR P4, PT, R6, 0x9, !P0 ;  /* 0x000000090600780c */ /* 0x000fe40004781670 */
[----:B------:R-:W-:-:S05]  /*3da0*/  F2FP.F16.E4M3.UNPACK_B R26, R26 ;  /* 0x0000001aff1a723e */ /* 0x000fca00020006ff */
[----:B------:R-:W-:-:S05]  /*3db0*/  HADD2.F32 R26, -RZ, R26.H0_H0 ;  /* 0x2000001aff1a7230 */ /* 0x000fca0000004100 */
[----:B----4-:R-:W-:Y:S01]  /*3dc0*/  FMUL R27, R26, R15 ;  /* 0x0000000f1a1b7220 */ /* 0x010fe20000400000 */
[----:B------:R-:W-:-:S03]  /*3dd0*/  PRMT R26, RZ, 0x7610, R26 ;  /* 0x00007610ff1a7816 */ /* 0x000fc6000000001a */
[----:B------:R-:W-:-:S05]  /*3de0*/  FFMA R27, R144, R14, R27 ;  /* 0x0000000e901b7223 */ /* 0x000fca000000001b */
[----:B------:R-:W-:-:S05]  /*3df0*/  F2FP.SATFINITE.E4M3.F32.PACK_AB_MERGE_C R27, RZ, R27, RZ ;  /* 0x0000001bff1b723e */ /* 0x000fca00048070ff */
[----:B------:R4:W-:Y:S01]  /*3e00*/  @!P3 STG.E.U8 desc[UR20][R18.64+0x1], R27 ;  /* 0x0000011b1200b986 */ /* 0x0009e2000c101114 */
[----:B------:R-:W-:Y:S05]  /*3e10*/  @P4 BRA `(.L_x_53) ;  /* 0x0000000000044947 */ /* 0x000fea0003800000 */
[----:B------:R0:W5:Y:S02]  /*3e20*/  LDG.E.U8 R26, desc[UR20][R4.64+0x8] ;  /* 0x00000814041a7981 */ /* 0x000164000c1e1100 */
.L_x_53:
[----:B------:R-:W-:Y:S05]  /*3e30*/  BSYNC B1 ;  /* 0x0000000000017941 */ /* 0x000fea0003800000 */
.L_x_52:
[----:B-----5:R-:W-:Y:S01]  /*3e40*/  LOP3.LUT R26, R26, 0xff, RZ, 0xc0, !PT ;  /* 0x000000ff1a1a7812 */ /* 0x020fe200078ec0ff */
[----:B------:R-:W-:Y:S01]  /*3e50*/  BSSY B1, `(.L_x_54) ;  /* 0x000000b000017945 */ /* 0x000fe20003800000 */
[----:B------:R-:W-:Y:S02]  /*3e60*/  ISETP.LT.OR P3, PT, R6, 0xa, !P0 ;  /* 0x0000000a0600780c */ /* 0x000fe40004761670 */
[----:B------:R-:W-:-:S05]  /*3e70*/  F2FP.F16.E4M3.UNPACK_B R26, R26 ;  /* 0x0000001aff1a723e */ /* 0x000fca00020006ff */
[----:B------:R-:W-:-:S05]  /*3e80*/  HADD2.F32 R26, -RZ, R26.H0_H0 ;  /* 0x2000001aff1a7230 */ /* 0x000fca0000004100 */
[----:B------:R-:W-:-:S04]  /*3e90*/  FMUL R26, R26, R15 ;  /* 0x0000000f1a1a7220 */ /* 0x000fc80000400000 */
[----:B------:R-:W-:-:S05]  /*3ea0*/  FFMA R26, R147, R14, R26 ;  /* 0x0000000e931a7223 */ /* 0x000fca000000001a */
[----:B----4-:R-:W-:Y:S02]  /*3eb0*/  F2FP.SATFINITE.E4M3.F32.PACK_AB_MERGE_C R27, RZ, R26, RZ ;  /* 0x0000001aff1b723e */ /* 0x010fe400048070ff */
[----:B------:R-:W-:-:S03]  /*3ec0*/  PRMT R26, RZ, 0x7610, R26 ;  /* 0x00007610ff1a7816 */ /* 0x000fc6000000001a */
[----:B------:R4:W-:Y:S01]  /*3ed0*/  @!P4 STG.E.U8 desc[UR20][R20.64+0x8], R27 ;  /* 0x0000081b1400c986 */ /* 0x0009e2000c101114 */
[----:B------:R-:W-:Y:S05]  /*3ee0*/  @P3 BRA `(.L_x_55) ;  /* 0x0000000000043947 */ /* 0x000fea0003800000 */
[----:B------:R0:W5:Y:S02]  /*3ef0*/  LDG.E.U8 R26, desc[UR20][R4.64+0x9] ;  /* 0x00000914041a7981 */ /* 0x000164000c1e1100 */
.L_x_55:
[----:B------:R-:W-:Y:S05]  /*3f00*/  BSYNC B1 ;  /* 0x0000000000017941 */ /* 0x000fea0003800000 */
.L_x_54:
        /* <DEDUP_REMOVED lines=12> */
.L_x_57:
[----:B------:R-:W-:Y:S05]  /*3fd0*/  BSYNC B1 ;  /* 0x0000000000017941 */ /* 0x000fea0003800000 */
.L_x_56:
        /* <DEDUP_REMOVED lines=12> */
.L_x_59:
[----:B------:R-:W-:Y:S05]  /*40a0*/  BSYNC B1 ;  /* 0x0000000000017941 */ /* 0x000fea0003800000 */
.L_x_58:
        /* <DEDUP_REMOVED lines=12> */
.L_x_61:
[----:B------:R-:W-:Y:S05]  /*4170*/  BSYNC B1 ;  /* 0x0000000000017941 */ /* 0x000fea0003800000 */
.L_x_60:
        /* <DEDUP_REMOVED lines=12> */
.L_x_63:
[----:B------:R-:W-:Y:S05]  /*4240*/  BSYNC B1 ;  /* 0x0000000000017941 */ /* 0x000fea0003800000 */
.L_x_62:
        /* <DEDUP_REMOVED lines=12> */
.L_x_65:
[----:B------:R-:W-:Y:S05]  /*4310*/  BSYNC B1 ;  /* 0x0000000000017941 */ /* 0x000fea0003800000 */
.L_x_64:
        /* <DEDUP_REMOVED lines=12> */
.L_x_67:
[----:B------:R-:W-:Y:S05]  /*43e0*/  BSYNC B1 ;  /* 0x0000000000017941 */ /* 0x000fea0003800000 */
.L_x_66:
        /* <DEDUP_REMOVED lines=12> */
.L_x_69:
[----:B------:R-:W-:Y:S05]  /*44b0*/  BSYNC B1 ;  /* 0x0000000000017941 */ /* 0x000fea0003800000 */
.L_x_68:
        /* <DEDUP_REMOVED lines=12> */
.L_x_71:
[----:B------:R-:W-:Y:S05]  /*4580*/  BSYNC B1 ;  /* 0x0000000000017941 */ /* 0x000fea0003800000 */
.L_x_70:
        /* <DEDUP_REMOVED lines=12> */
.L_x_73:
[----:B------:R-:W-:Y:S05]  /*4650*/  BSYNC B1 ;  /* 0x0000000000017941 */ /* 0x000fea0003800000 */
.L_x_72:
        /* <DEDUP_REMOVED lines=12> */
.L_x_75:
[----:B------:R-:W-:Y:S05]  /*4720*/  BSYNC B1 ;  /* 0x0000000000017941 */ /* 0x000fea0003800000 */
.L_x_74:
        /* <DEDUP_REMOVED lines=12> */
.L_x_77:
[----:B------:R-:W-:Y:S05]  /*47f0*/  BSYNC B1 ;  /* 0x0000000000017941 */ /* 0x000fea0003800000 */
.L_x_76:
        /* <DEDUP_REMOVED lines=12> */
.L_x_79:
[----:B------:R-:W-:Y:S05]  /*48c0*/  BSYNC B1 ;  /* 0x0000000000017941 */ /* 0x000fea0003800000 */
.L_x_78:
        /* <DEDUP_REMOVED lines=12> */
.L_x_81:
[----:B------:R-:W-:Y:S05]  /*4990*/  BSYNC B1 ;  /* 0x0000000000017941 */ /* 0x000fea0003800000 */
.L_x_80:
        /* <DEDUP_REMOVED lines=12> */
.L_x_83:
[----:B------:R-:W-:Y:S05]  /*4a60*/  BSYNC B1 ;  /* 0x0000000000017941 */ /* 0x000fea0003800000 */
.L_x_82:
        /* <DEDUP_REMOVED lines=12> */
.L_x_85:
[----:B------:R-:W-:Y:S05]  /*4b30*/  BSYNC B1 ;  /* 0x0000000000017941 */ /* 0x000fea0003800000 */
.L_x_84:
        /* <DEDUP_REMOVED lines=12> */
.L_x_87:
[----:B------:R-:W-:Y:S05]  /*4c00*/  BSYNC B1 ;  /* 0x0000000000017941 */ /* 0x000fea0003800000 */
.L_x_86:
        /* <DEDUP_REMOVED lines=12> */
.L_x_89:
[----:B------:R-:W-:Y:S05]  /*4cd0*/  BSYNC B1 ;  /* 0x0000000000017941 */ /* 0x000fea0003800000 */
.L_x_88:
        /* <DEDUP_REMOVED lines=12> */
.L_x_91:
[----:B------:R-:W-:Y:S05]  /*4da0*/  BSYNC B1 ;  /* 0x0000000000017941 */ /* 0x000fea0003800000 */
.L_x_90:
        /* <DEDUP_REMOVED lines=12> */
.L_x_93:
[----:B------:R-:W-:Y:S05]  /*4e70*/  BSYNC B1 ;  /* 0x0000000000017941 */ /* 0x000fea0003800000 */
.L_x_92:
        /* <DEDUP_REMOVED lines=12> */
.L_x_95:
[----:B------:R-:W-:Y:S05]  /*4f40*/  BSYNC B1 ;  /* 0x0000000000017941 */ /* 0x000fea0003800000 */
.L_x_94:
        /* <DEDUP_REMOVED lines=12> */
.L_x_97:
[----:B------:R-:W-:Y:S05]  /*5010*/  BSYNC B1 ;  /* 0x0000000000017941 */ /* 0x000fea0003800000 */
.L_x_96:
        /* <DEDUP_REMOVED lines=12> */
.L_x_99:
[----:B------:R-:W-:Y:S05]  /*50e0*/  BSYNC B1 ;  /* 0x0000000000017941 */ /* 0x000fea0003800000 */
.L_x_98:
        /* <DEDUP_REMOVED lines=12> */
.L_x_101:
[----:B------:R-:W-:Y:S05]  /*51b0*/  BSYNC B1 ;  /* 0x0000000000017941 */ /* 0x000fea0003800000 */
.L_x_100:
        /* <DEDUP_REMOVED lines=12> */
.L_x_103:
[----:B------:R-:W-:Y:S05]  /*5280*/  BSYNC B1 ;  /* 0x0000000000017941 */ /* 0x000fea0003800000 */
.L_x_102:
        /* <DEDUP_REMOVED lines=12> */
.L_x_105:
[----:B------:R-:W-:Y:S05]  /*5350*/  BSYNC B1 ;  /* 0x0000000000017941 */ /* 0x000fea0003800000 */
.L_x_104:
        /* <DEDUP_REMOVED lines=12> */
.L_x_107:
[----:B------:R-:W-:Y:S05]  /*5420*/  BSYNC B1 ;  /* 0x0000000000017941 */ /* 0x000fea0003800000 */
.L_x_106:
        /* <DEDUP_REMOVED lines=12> */
.L_x_109:
[----:B------:R-:W-:Y:S05]  /*54f0*/  BSYNC B1 ;  /* 0x0000000000017941 */ /* 0x000fea0003800000 */
.L_x_108:
        /* <DEDUP_REMOVED lines=12> */
.L_x_111:
[----:B------:R-:W-:Y:S05]  /*55c0*/  BSYNC B1 ;  /* 0x0000000000017941 */ /* 0x000fea0003800000 */
.L_x_110:
        /* <DEDUP_REMOVED lines=12> */
.L_x_113:
[----:B------:R-:W-:Y:S05]  /*5690*/  BSYNC B1 ;  /* 0x0000000000017941 */ /* 0x000fea0003800000 */
.L_x_112:
        /* <DEDUP_REMOVED lines=12> */
.L_x_115:
[----:B------:R-:W-:Y:S05]  /*5760*/  BSYNC B1 ;  /* 0x0000000000017941 */ /* 0x000fea0003800000 */
.L_x_114:
        /* <DEDUP_REMOVED lines=12> */
.L_x_117:
[----:B------:R-:W-:Y:S05]  /*5830*/  BSYNC B1 ;  /* 0x0000000000017941 */ /* 0x000fea0003800000 */
.L_x_116:
        /* <DEDUP_REMOVED lines=12> */
.L_x_119:
[----:B------:R-:W-:Y:S05]  /*5900*/  BSYNC B1 ;  /* 0x0000000000017941 */ /* 0x000fea0003800000 */
.L_x_118:
        /* <DEDUP_REMOVED lines=12> */
.L_x_121:
[----:B------:R-:W-:Y:S05]  /*59d0*/  BSYNC B1 ;  /* 0x0000000000017941 */ /* 0x000fea0003800000 */
.L_x_120:
        /* <DEDUP_REMOVED lines=12> */
.L_x_123:
[----:B------:R-:W-:Y:S05]  /*5aa0*/  BSYNC B1 ;  /* 0x0000000000017941 */ /* 0x000fea0003800000 */
.L_x_122:
        /* <DEDUP_REMOVED lines=12> */
.L_x_125:
[----:B------:R-:W-:Y:S05]  /*5b70*/  BSYNC B1 ;  /* 0x0000000000017941 */ /* 0x000fea0003800000 */
.L_x_124:
        /* <DEDUP_REMOVED lines=12> */
.L_x_127:
[----:B------:R-:W-:Y:S05]  /*5c40*/  BSYNC B1 ;  /* 0x0000000000017941 */ /* 0x000fea0003800000 */
.L_x_126:
        /* <DEDUP_REMOVED lines=12> */
.L_x_129:
[----:B------:R-:W-:Y:S05]  /*5d10*/  BSYNC B1 ;  /* 0x0000000000017941 */ /* 0x000fea0003800000 */
.L_x_128:
        /* <DEDUP_REMOVED lines=12> */
.L_x_131:
[----:B------:R-:W-:Y:S05]  /*5de0*/  BSYNC B1 ;  /* 0x0000000000017941 */ /* 0x000fea0003800000 */
.L_x_130:
        /* <DEDUP_REMOVED lines=12> */
.L_x_133:
[----:B------:R-:W-:Y:S05]  /*5eb0*/  BSYNC B1 ;  /* 0x0000000000017941 */ /* 0x000fea0003800000 */
.L_x_132:
        /* <DEDUP_REMOVED lines=12> */
.L_x_135:
[----:B------:R-:W-:Y:S05]  /*5f80*/  BSYNC B1 ;  /* 0x0000000000017941 */ /* 0x000fea0003800000 */
.L_x_134:
        /* <DEDUP_REMOVED lines=12> */
.L_x_137:
[----:B------:R-:W-:Y:S05]  /*6050*/  BSYNC B1 ;  /* 0x0000000000017941 */ /* 0x000fea0003800000 */
.L_x_136:
        /* <DEDUP_REMOVED lines=12> */
.L_x_139:
[----:B------:R-:W-:Y:S05]  /*6120*/  BSYNC B1 ;  /* 0x0000000000017941 */ /* 0x000fea0003800000 */
.L_x_138:
        /* <DEDUP_REMOVED lines=12> */
.L_x_141:
[----:B------:R-:W-:Y:S05]  /*61f0*/  BSYNC B1 ;  /* 0x0000000000017941 */ /* 0x000fea0003800000 */
.L_x_140:
        /* <DEDUP_REMOVED lines=12> */
.L_x_143:
[----:B------:R-:W-:Y:S05]  /*62c0*/  BSYNC B1 ;  /* 0x0000000000017941 */ /* 0x000fea0003800000 */
.L_x_142:
        /* <DEDUP_REMOVED lines=12> */
.L_x_145:
[----:B------:R-:W-:Y:S05]  /*6390*/  BSYNC B1 ;  /* 0x0000000000017941 */ /* 0x000fea0003800000 */
.L_x_144:
        /* <DEDUP_REMOVED lines=12> */
.L_x_147:
[----:B------:R-:W-:Y:S05]  /*6460*/  BSYNC B1 ;  /* 0x0000000000017941 */ /* 0x000fea0003800000 */
.L_x_146:
        /* <DEDUP_REMOVED lines=12> */
.L_x_149:
[----:B------:R-:W-:Y:S05]  /*6530*/  BSYNC B1 ;  /* 0x0000000000017941 */ /* 0x000fea0003800000 */
.L_x_148:
        /* <DEDUP_REMOVED lines=12> */
.L_x_151:
[----:B------:R-:W-:Y:S05]  /*6600*/  BSYNC B1 ;  /* 0x0000000000017941 */ /* 0x000fea0003800000 */
.L_x_150:
        /* <DEDUP_REMOVED lines=12> */
.L_x_153:
[----:B------:R-:W-:Y:S05]  /*66d0*/  BSYNC B1 ;  /* 0x0000000000017941 */ /* 0x000fea0003800000 */
.L_x_152:
        /* <DEDUP_REMOVED lines=12> */
.L_x_155:
[----:B------:R-:W-:Y:S05]  /*67a0*/  BSYNC B1 ;  /* 0x0000000000017941 */ /* 0x000fea0003800000 */
.L_x_154:
        /* <DEDUP_REMOVED lines=12> */
.L_x_157:
[----:B------:R-:W-:Y:S05]  /*6870*/  BSYNC B1 ;  /* 0x0000000000017941 */ /* 0x000fea0003800000 */
.L_x_156:
        /* <DEDUP_REMOVED lines=12> */
.L_x_159:
[----:B------:R-:W-:Y:S05]  /*6940*/  BSYNC B1 ;  /* 0x0000000000017941 */ /* 0x000fea0003800000 */
.L_x_158:
        /* <DEDUP_REMOVED lines=12> */
.L_x_161:
[----:B------:R-:W-:Y:S05]  /*6a10*/  BSYNC B1 ;  /* 0x0000000000017941 */ /* 0x000fea0003800000 */
.L_x_160:
        /* <DEDUP_REMOVED lines=12> */
.L_x_163:
[----:B------:R-:W-:Y:S05]  /*6ae0*/  BSYNC B1 ;  /* 0x0000000000017941 */ /* 0x000fea0003800000 */
.L_x_162:
        /* <DEDUP_REMOVED lines=12> */
.L_x_165:
[----:B------:R-:W-:Y:S05]  /*6bb0*/  BSYNC B1 ;  /* 0x0000000000017941 */ /* 0x000fea0003800000 */
.L_x_164:
[----:B-----5:R-:W-:Y:S01]  /*6bc0*/  LOP3.LUT R26, R26, 0xff, RZ, 0xc0, !PT ;  /* 0x000000ff1a1a7812 */ /* 0x020fe200078ec0ff */
[----:B------:R-:W-:Y:S01]  /*6bd0*/  BSSY B1, `(.L_x_166) ;  /* 0x000000b000017945 */ /* 0x000fe20003800000 */
[----:B------:R-:W-:Y:S02]  /*6be0*/  ISETP.LT.OR P0, PT, R6, 0x7a, !P0 ;  /* 0x0000007a0600780c */ /* 0x000fe40004701670 */
[----:B------:R-:W-:-:S05]  /*6bf0*/  F2FP.F16.E4M3.UNPACK_B R26, R26 ;  /* 0x0000001aff1a723e */ /* 0x000fca00020006ff */
[----:B------:R-:W-:-:S05]  /*6c00*/  HADD2.F32 R26, -RZ, R26.H0_H0 ;  /* 0x2000001aff1a7230 */ /* 0x000fca0000004100 */
[----:B------:R-:W-:-:S04]  /*6c10*/  FMUL R26, R26, R15 ;  /* 0x0000000f1a1a7220 */ /* 0x000fc80000400000 */
[----:B------:R-:W-:Y:S01]  /*6c20*/  FFMA R26, R23, R14, R26 ;  /* 0x0000000e171a7223 */ /* 0x000fe2000000001a */
[----:B------:R-:W-:-:S04]  /*6c30*/  PRMT R23, RZ, 0x7610, R23 ;  /* 0x00007610ff177816 */ /* 0x000fc80000000017 */
[----:B----4-:R-:W-:-:S05]  /*6c40*/  F2FP.SATFINITE.E4M3.F32.PACK_AB_MERGE_C R27, RZ, R26, RZ ;  /* 0x0000001aff1b723e */ /* 0x010fca00048070ff */
[----:B------:R4:W-:Y:S01]  /*6c50*/  @!P4 STG.E.U8 desc[UR20][R20.64+0x78], R27 ;  /* 0x0000781b1400c986 */ /* 0x0009e2000c101114 */
[----:B------:R-:W-:Y:S05]  /*6c60*/  @P0 BRA `(.L_x_167) ;  /* 0x0000000000040947 */ /* 0x000fea0003800000 */
[----:B------:R0:W5:Y:S02]  /*6c70*/  LDG.E.U8 R23, desc[UR20][R4.64+0x79] ;  /* 0x0000791404177981 */ /* 0x000164000c1e1100 */
.L_x_167:
[----:B------:R-:W-:Y:S05]  /*6c80*/  BSYNC B1 ;  /* 0x0000000000017941 */ /* 0x000fea0003800000 */
.L_x_166:
[----:B-----5:R-:W-:Y:S01]  /*6c90*/  LOP3.LUT R23, R23, 0xff, RZ, 0xc0, !PT ;  /* 0x000000ff17177812 */ /* 0x020fe200078ec0ff */
[----:B------:R-:W-:Y:S01]  /*6ca0*/  BSSY B1, `(.L_x_168) ;  /* 0x000000b000017945 */ /* 0x000fe20003800000 */
[----:B------:R-:W-:Y:S02]  /*6cb0*/  ISETP.LT.OR P3, PT, R6, 0x79, !P1 ;  /* 0x000000790600780c */ /* 0x000fe40004f61670 */
[----:B------:R-:W-:-:S05]  /*6cc0*/  F2FP.F16.E4M3.UNPACK_B R23, R23 ;  /* 0x00000017ff17723e */ /* 0x000fca00020006ff */
[----:B0-2---:R-:W-:-:S05]  /*6cd0*/  HADD2.F32 R4, -RZ, R23.H0_H0 ;  /* 0x20000017ff047230 */ /* 0x005fca0000004100 */
[----:B------:R-:W-:Y:S01]  /*6ce0*/  FMUL R5, R4, R15 ;  /* 0x0000000f04057220 */ /* 0x000fe20000400000 */
[----:B------:R-:W-:-:S03]  /*6cf0*/  PRMT R4, RZ, 0x7610, R4 ;  /* 0x00007610ff047816 */ /* 0x000fc60000000004 */
[----:B------:R-:W-:-:S05]  /*6d00*/  FFMA R5, R22, R14, R5 ;  /* 0x0000000e16057223 */ /* 0x000fca0000000005 */
[----:B------:R-:W-:-:S05]  /*6d10*/  F2FP.SATFINITE.E4M3.F32.PACK_AB_MERGE_C R5, RZ, R5, RZ ;  /* 0x00000005ff05723e */ /* 0x000fca00048070ff */
[----:B------:R0:W-:Y:S01]  /*6d20*/  @!P0 STG.E.U8 desc[UR20][R20.64+0x79], R5 ;  /* 0x0000790514008986 */ /* 0x0001e2000c101114 */
[----:B------:R-:W-:Y:S05]  /*6d30*/  @P3 BRA `(.L_x_169) ;  /* 0x0000000000043947 */ /* 0x000fea0003800000 */
[----:B------:R2:W5:Y:S02]  /*6d40*/  LDG.E.U8 R4, desc[UR20][R24.64+0x78] ;  /* 0x0000781418047981 */ /* 0x000564000c1e1100 */
.L_x_169:
[----:B------:R-:W-:Y:S05]  /*6d50*/  BSYNC B1 ;  /* 0x0000000000017941 */ /* 0x000fea0003800000 */
.L_x_168:
[----:B-----5:R-:W-:Y:S01]  /*6d60*/  LOP3.LUT R4, R4, 0xff, RZ, 0xc0, !PT ;  /* 0x000000ff04047812 */ /* 0x020fe200078ec0ff */
[----:B------:R-:W-:Y:S01]  /*6d70*/  BSSY B1, `(.L_x_170) ;  /* 0x000000b000017945 */ /* 0x000fe20003800000 */
[----:B------:R-:W-:Y:S02]  /*6d80*/  ISETP.LT.OR P1, PT, R6, 0x7a, !P1 ;  /* 0x0000007a0600780c */ /* 0x000fe40004f21670 */
[----:B------:R-:W-:-:S05]  /*6d90*/  F2FP.F16.E4M3.UNPACK_B R4, R4 ;  /* 0x00000004ff04723e */ /* 0x000fca00020006ff */
[----:B------:R-:W-:-:S05]  /*6da0*/  HADD2.F32 R4, -RZ, R4.H0_H0 ;  /* 0x20000004ff047230 */ /* 0x000fca0000004100 */
[----:B------:R-:W-:-:S04]  /*6db0*/  FMUL R4, R4, R15 ;  /* 0x0000000f04047220 */ /* 0x000fc80000400000 */
[----:B------:R-:W-:-:S05]  /*6dc0*/  FFMA R4, R89, R14, R4 ;  /* 0x0000000e59047223 */ /* 0x000fca0000000004 */
[----:B0-----:R-:W-:Y:S02]  /*6dd0*/  F2FP.SATFINITE.E4M3.F32.PACK_AB_MERGE_C R5, RZ, R4, RZ ;  /* 0x00000004ff05723e */ /* 0x001fe400048070ff */
[----:B------:R-:W-:-:S03]  /*6de0*/  PRMT R4, RZ, 0x7610, R4 ;  /* 0x00007610ff047816 */ /* 0x000fc60000000004 */
[----:B------:R0:W-:Y:S01]  /*6df0*/  @!P3 STG.E.U8 desc[UR20][R18.64+0x78], R5 ;  /* 0x000078051200b986 */ /* 0x0001e2000c101114 */
[----:B------:R-:W-:Y:S05]  /*6e00*/  @P1 BRA `(.L_x_171) ;  /* 0x0000000000041947 */ /* 0x000fea0003800000 */
[----:B------:R0:W5:Y:S02]  /*6e10*/  LDG.E.U8 R4, desc[UR20][R24.64+0x79] ;  /* 0x0000791418047981 */ /* 0x000164000c1e1100 */
.L_x_171:
[----:B------:R-:W-:Y:S05]  /*6e20*/  BSYNC B1 ;  /* 0x0000000000017941 */ /* 0x000fea0003800000 */
.L_x_170:
[----:B------:R-:W-:Y:S05]  /*6e30*/  @P1 BRA `(.L_x_172) ;  /* 0x0000001000281947 */ /* 0x000fea0003800000 */
[----:B-----5:R-:W-:-:S04]  /*6e40*/  LOP3.LUT R4, R4, 0xff, RZ, 0xc0, !PT ;  /* 0x000000ff04047812 */ /* 0x020fc800078ec0ff */
[----:B------:R-:W-:-:S05]  /*6e50*/  F2FP.F16.E4M3.UNPACK_B R4, R4 ;  /* 0x00000004ff04723e */ /* 0x000fca00020006ff */
[----:B------:R-:W-:-:S05]  /*6e60*/  HADD2.F32 R4, -RZ, R4.H0_H0 ;  /* 0x20000004ff047230 */ /* 0x000fca0000004100 */
[----:B0-----:R-:W-:-:S04]  /*6e70*/  FMUL R5, R4, R15 ;  /* 0x0000000f04057220 */ /* 0x001fc80000400000 */
[----:B------:R-:W-:-:S05]  /*6e80*/  FFMA R5, R88, R14, R5 ;  /* 0x0000000e58057223 */ /* 0x000fca0000000005 */
[----:B------:R-:W-:-:S05]  /*6e90*/  F2FP.SATFINITE.E4M3.F32.PACK_AB_MERGE_C R5, RZ, R5, RZ ;  /* 0x00000005ff05723e */ /* 0x000fca00048070ff */
[----:B------:R0:W-:Y:S01]  /*6ea0*/  STG.E.U8 desc[UR20][R18.64+0x79], R5 ;  /* 0x0000790512007986 */ /* 0x0001e2000c101114 */
[----:B------:R-:W-:Y:S05]  /*6eb0*/  BRA `(.L_x_172) ;  /* 0x0000001000087947 */ /* 0x000fea0003800000 */
.L_x_43:
[----:B------:R-:W-:Y:S01]  /*6ec0*/  ISETP.GE.AND P1, PT, R30, 0x1, PT ;  /* 0x000000011e00780c */ /* 0x000fe20003f26270 */
[-C--:B--2---:R-:W-:Y:S01]  /*6ed0*/  FMUL R151, R151, R14.reuse ;  /* 0x0000000e97977220 */ /* 0x084fe20000400000 */
[-C--:B------:R-:W-:Y:S01]  /*6ee0*/  FMUL R146, R146, R14.reuse ;  /* 0x0000000e92927220 */ /* 0x080fe20000400000 */
[----:B------:R-:W-:Y:S01]  /*6ef0*/  ISETP.GE.AND P0, PT, R30, 0x9, PT ;  /* 0x000000091e00780c */ /* 0x000fe20003f06270 */
[-C--:B------:R-:W-:Y:S01]  /*6f00*/  FMUL R149, R149, R14.reuse ;  /* 0x0000000e95957220 */ /* 0x080fe20000400000 */
[----:B------:R-:W-:Y:S01]  /*6f10*/  ISETP.LT.OR P4, PT, R6, 0x1, !P1 ;  /* 0x000000010600780c */ /* 0x000fe20004f81670 */
[-C--:B------:R-:W-:Y:S01]  /*6f20*/  FMUL R144, R144, R14.reuse ;  /* 0x0000000e90907220 */ /* 0x080fe20000400000 */
[----:B------:R-:W-:Y:S01]  /*6f30*/  ISETP.LT.OR P5, PT, R6, 0x2, !P1 ;  /* 0x000000020600780c */ /* 0x000fe20004fa1670 */
[-C--:B------:R-:W-:Y:S01]  /*6f40*/  FMUL R147, R147, R14.reuse ;  /* 0x0000000e93937220 */ /* 0x080fe20000400000 */
[----:B------:R-:W-:Y:S01]  /*6f50*/  F2FP.SATFINITE.E4M3.F32.PACK_AB_MERGE_C R151, RZ, R151, RZ ;  /* 0x00000097ff97723e */ /* 0x000fe200048070ff */
[----:B------:R-:W-:Y:S01]  /*6f60*/  FMUL R142, R142, R14 ;  /* 0x0000000e8e8e7220 */ /* 0x000fe20000400000 */
[----:B------:R-:W-:Y:S01]  /*6f70*/  F2FP.SATFINITE.E4M3.F32.PACK_AB_MERGE_C R5, RZ, R146, RZ ;  /* 0x00000092ff05723e */ /* 0x000fe200048070ff */
[-C--:B------:R-:W-:Y:S01]  /*6f80*/  FMUL R145, R145, R14.reuse ;  /* 0x0000000e91917220 */ /* 0x080fe20000400000 */
[----:B------:R-:W-:Y:S01]  /*6f90*/  ISETP.LT.OR P3, PT, R6, 0x1, !P0 ;  /* 0x000000010600780c */ /* 0x000fe20004761670 */
[-C--:B------:R-:W-:Y:S01]  /*6fa0*/  FMUL R140, R140, R14.reuse ;  /* 0x0000000e8c8c7220 */ /* 0x080fe20000400000 */
[C---:B------:R-:W-:Y:S01]  /*6fb0*/  ISETP.LT.OR P6, PT, R6.reuse, 0xa, !P1 ;  /* 0x0000000a0600780c */ /* 0x040fe20004fc1670 */
[-C--:B------:R-:W-:Y:S01]  /*6fc0*/  FMUL R143, R143, R14.reuse ;  /* 0x0000000e8f8f7220 */ /* 0x080fe20000400000 */
[----:B------:R-:W-:Y:S01]  /*6fd0*/  F2FP.SATFINITE.E4M3.F32.PACK_AB_MERGE_C R149, RZ, R149, RZ ;  /* 0x00000095ff95723e */ /* 0x000fe200048070ff */
[----:B------:R-:W-:Y:S01]  /*6fe0*/  @!P4 STG.E.U8 desc[UR20][R20.64], R151 ;  /* 0x000000971400c986 */ /* 0x000fe2000c101114 */
[----:B------:R-:W-:Y:S01]  /*6ff0*/  ISETP.LT.OR P4, PT, R6, 0x2, !P0 ;  /* 0x000000020600780c */ /* 0x000fe20004781670 */
[----:B------:R-:W-:Y:S01]  /*7000*/  FMUL R138, R138, R14 ;  /* 0x0000000e8a8a7220 */ /* 0x000fe20000400000 */
[----:B------:R-:W-:Y:S01]  /*7010*/  F2FP.SATFINITE.E4M3.F32.PACK_AB_MERGE_C R25, RZ, R144, RZ ;  /* 0x00000090ff19723e */ /* 0x000fe200048070ff */
[----:B------:R0:W-:Y:S01]  /*7020*/  @!P5 STG.E.U8 desc[UR20][R20.64+0x1], R5 ;  /* 0x000001051400d986 */ /* 0x0001e2000c101114 */
[C---:B------:R-:W-:Y:S01]  /*7030*/  ISETP.LT.OR P5, PT, R6.reuse, 0x9, !P1 ;  /* 0x000000090600780c */ /* 0x040fe20004fa1670 */
[-C--:B------:R-:W-:Y:S01]  /*7040*/  FMUL R141, R141, R14.reuse ;  /* 0x0000000e8d8d7220 */ /* 0x080fe20000400000 */
[----:B------:R-:W-:Y:S01]  /*7050*/  F2FP.SATFINITE.E4M3.F32.PACK_AB_MERGE_C R147, RZ, R147, RZ ;  /* 0x00000093ff93723e */ /* 0x000fe200048070ff */
[----:B------:R-:W-:Y:S01]  /*7060*/  @!P3 STG.E.U8 desc[UR20][R18.64], R149 ;  /* 0x000000951200b986 */ /* 0x000fe2000c101114 */
[----:B------:R-:W-:Y:S01]  /*7070*/  ISETP.LT.OR P3, PT, R6, 0x9, !P0 ;  /* 0x000000090600780c */ /* 0x000fe20004761670 */
[-C--:B------:R-:W-:Y:S01]  /*7080*/  FMUL R136, R136, R14.reuse ;  /* 0x0000000e88887220 */ /* 0x080fe20000400000 */
[----:B------:R-:W-:Y:S01]  /*7090*/  F2FP.SATFINITE.E4M3.F32.PACK_AB_MERGE_C R145, RZ, R145, RZ ;  /* 0x00000091ff91723e */ /* 0x000fe200048070ff */
[-C--:B------:R-:W-:Y:S01]  /*70a0*/  FMUL R139, R139, R14.reuse ;  /* 0x0000000e8b8b7220 */ /* 0x080fe20000400000 */
[----:B------:R-:W-:Y:S01]  /*70b0*/  F2FP.SATFINITE.E4M3.F32.PACK_AB_MERGE_C R143, RZ, R143, RZ ;  /* 0x0000008fff8f723e */ /* 0x000fe200048070ff */
[----:B------:R1:W-:Y:S01]  /*70c0*/  @!P4 STG.E.U8 desc[UR20][R18.64+0x1], R25 ;  /* 0x000001191200c986 */ /* 0x0003e2000c101114 */
[----:B------:R-:W-:Y:S01]  /*70d0*/  ISETP.LT.OR P4, PT, R6, 0xa, !P0 ;  /* 0x0000000a0600780c */ /* 0x000fe20004781670 */
[----:B------:R-:W-:Y:S01]  /*70e0*/  FMUL R134, R134, R14 ;  /* 0x0000000e86867220 */ /* 0x000fe20000400000 */
[----:B0-----:R-:W-:Y:S01]  /*70f0*/  F2FP.SATFINITE.E4M3.F32.PACK_AB_MERGE_C R5, RZ, R142, RZ ;  /* 0x0000008eff05723e */ /* 0x001fe200048070ff */
[----:B------:R-:W-:Y:S01]  /*7100*/  @!P5 STG.E.U8 desc[UR20][R20.64+0x8], R147 ;  /* 0x000008931400d986 */ /* 0x000fe2000c101114 */
[C---:B------:R-:W-:Y:S01]  /*7110*/  ISETP.LT.OR P5, PT, R6.reuse, 0x11, !P1 ;  /* 0x000000110600780c */ /* 0x040fe20004fa1670 */
[-C--:B------:R-:W-:Y:S01]  /*7120*/  FMUL R137, R137, R14.reuse ;  /* 0x0000000e89897220 */ /* 0x080fe20000400000 */
[----:B------:R-:W-:Y:S01]  /*7130*/  F2FP.SATFINITE.E4M3.F32.PACK_AB_MERGE_C R141, RZ, R141, RZ ;  /* 0x0000008dff8d723e */ /* 0x000fe200048070ff */
[----:B------:R0:W-:Y:S01]  /*7140*/  @!P6 STG.E.U8 desc[UR20][R20.64+0x9], R5 ;  /* 0x000009051400e986 */ /* 0x0001e2000c101114 */
[----:B------:R-:W-:Y:S01]  /*7150*/  ISETP.LT.OR P6, PT, R6, 0x12, !P1 ;  /* 0x000000120600780c */ /* 0x000fe20004fc1670 */
[----:B------:R-:W-:Y:S01]  /*7160*/  FMUL R132, R132, R14 ;  /* 0x0000000e84847220 */ /* 0x000fe20000400000 */
[----:B------:R-:W-:Y:S01]  /*7170*/  F2FP.SATFINITE.E4M3.F32.PACK_AB_MERGE_C R139, RZ, R139, RZ ;  /* 0x0000008bff8b723e */ /* 0x000fe200048070ff */
[----:B------:R-:W-:Y:S01]  /*7180*/  @!P3 STG.E.U8 desc[UR20][R18.64+0x8], R145 ;  /* 0x000008911200b986 */ /* 0x000fe2000c101114 */
[----:B-1----:R-:W-:Y:S01]  /*7190*/  F2FP.SATFINITE.E4M3.F32.PACK_AB_MERGE_C R25, RZ, R140, RZ ;  /* 0x0000008cff19723e */ /* 0x002fe200048070ff */
[-C--:B------:R-:W-:Y:S01]  /*71a0*/  FMUL R135, R135, R14.reuse ;  /* 0x0000000e87877220 */ /* 0x080fe20000400000 */
[----:B------:R-:W-:Y:S01]  /*71b0*/  ISETP.LT.OR P3, PT, R6, 0x11, !P0 ;  /* 0x000000110600780c */ /* 0x000fe20004761670 */
[-C--:B------:R-:W-:Y:S01]  /*71c0*/  FMUL R130, R130, R14.reuse ;  /* 0x0000000e82827220 */ /* 0x080fe20000400000 */
[----:B------:R-:W-:Y:S01]  /*71d0*/  F2FP.SATFINITE.E4M3.F32.PACK_AB_MERGE_C R137, RZ, R137, RZ ;  /* 0x00000089ff89723e */ /* 0x000fe200048070ff */
[----:B------:R1:W-:Y:S01]  /*71e0*/  @!P4 STG.E.U8 desc[UR20][R18.64+0x9], R25 ;  /* 0x000009191200c986 */ /* 0x0003e2000c101114 */
[C---:B------:R-:W-:Y:S01]  /*71f0*/  ISETP.LT.OR P4, PT, R6.reuse, 0x12, !P0 ;  /* 0x000000120600780c */ /* 0x040fe20004781670 */
[----:B------:R-:W-:Y:S01]  /*7200*/  FMUL R133, R133, R14 ;  /* 0x0000000e85857220 */ /* 0x000fe20000400000 */
[----:B0-----:R-:W-:Y:S01]  /*7210*/  F2FP.SATFINITE.E4M3.F32.PACK_AB_MERGE_C R5, RZ, R138, RZ ;  /* 0x0000008aff05723e */ /* 0x001fe200048070ff */
[----:B------:R-:W-:Y:S01]  /*7220*/  @!P5 STG.E.U8 desc[UR20][R20.64+0x10], R143 ;  /* 0x0000108f1400d986 */ /* 0x000fe2000c101114 */
[----:B------:R-:W-:Y:S01]  /*7230*/  ISETP.LT.OR P5, PT, R6, 0x19, !P1 ;  /* 0x000000190600780c */ /* 0x000fe20004fa1670 */
[-C--:B------:R-:W-:Y:S01]  /*7240*/  FMUL R128, R128, R14.reuse ;  /* 0x0000000e80807220 */ /* 0x080fe20000400000 */
[----:B------:R-:W-:Y:S01]  /*7250*/  F2FP.SATFINITE.E4M3.F32.PACK_AB_MERGE_C R135, RZ, R135, RZ ;  /* 0x00000087ff87723e */ /* 0x000fe200048070ff */
[----:B------:R0:W-:Y:S01]  /*7260*/  @!P6 STG.E.U8 desc[UR20][R20.64+0x11], R5 ;  /* 0x000011051400e986 */ /* 0x0001e2000c101114 */
[----:B------:R-:W-:Y:S01]  /*7270*/  ISETP.LT.OR P6, PT, R6, 0x1a, !P1 ;  /* 0x0000001a0600780c */ /* 0x000fe20004fc1670 */
[-C--:B------:R-:W-:Y:S01]  /*7280*/  FMUL R131, R131, R14.reuse ;  /* 0x0000000e83837220 */ /* 0x080fe20000400000 */
[----:B------:R-:W-:Y:S01]  /*7290*/  FMUL R126, R126, R14 ;  /* 0x0000000e7e7e7220 */ /* 0x000fe20000400000 */
[----:B-1----:R-:W-:Y:S01]  /*72a0*/  F2FP.SATFINITE.E4M3.F32.PACK_AB_MERGE_C R25, RZ, R136, RZ ;  /* 0x00000088ff19723e */ /* 0x002fe200048070ff */
[----:B------:R-:W-:Y:S01]  /*72b0*/  @!P3 STG.E.U8 desc[UR20][R18.64+0x10], R141 ;  /* 0x0000108d1200b986 */ /* 0x000fe2000c101114 */
[C---:B------:R-:W-:Y:S01]  /*72c0*/  ISETP.LT.OR P3, PT, R6.reuse, 0x19, !P0 ;  /* 0x000000190600780c */ /* 0x040fe20004761670 */
        /* <DEDUP_REMOVED lines=37> */
[-C--:B------:R-:W-:Y:S01]  /*7520*/  FMUL R114, R114, R14.reuse ;  /* 0x0000000e72727220 */ /* 0x080fe20000400000 */
        /* <DEDUP_REMOVED lines=81> */
[C---:B------:R-:W-:Y:S01]  /*7a40*/  ISETP.LT.OR P6, PT, R6.reuse, 0x52, !P1 ;  /* 0x000000520600780c */ /* 0x040fe20004fc1670 */
        /* <DEDUP_REMOVED lines=22> */
[----:B------:R-:W-:-:S02]  /*7bb0*/  ISETP.LT.OR P3, PT, R6, 0x59, !P0 ;  /* 0x000000590600780c */ /* 0x000fc40004761670 */
[----:B------:R-:W-:Y:S01]  /*7bc0*/  F2FP.SATFINITE.E4M3.F32.PACK_AB_MERGE_C R93, RZ, R93, RZ ;  /* 0x0000005dff5d723e */ /* 0x000fe200048070ff */
[----:B------:R1:W-:Y:S01]  /*7bd0*/  @!P4 STG.E.U8 desc[UR20][R18.64+0x51], R25 ;  /* 0x000051191200c986 */ /* 0x0003e2000c101114 */
[C---:B------:R-:W-:Y:S02]  /*7be0*/  ISETP.LT.OR P4, PT, R6.reuse, 0x5a, !P0 ;  /* 0x0000005a0600780c */ /* 0x040fe40004781670 */
[----:B0-----:R-:W-:Y:S01]  /*7bf0*/  F2FP.SATFINITE.E4M3.F32.PACK_AB_MERGE_C R5, RZ, R102, RZ ;  /* 0x00000066ff05723e */ /* 0x001fe200048070ff */
[----:B------:R-:W-:Y:S01]  /*7c00*/  @!P5 STG.E.U8 desc[UR20][R20.64+0x58], R107 ;  /* 0x0000586b1400d986 */ /* 0x000fe2000c101114 */
[C---:B------:R-:W-:Y:S02]  /*7c10*/  ISETP.LT.OR P5, PT, R6.reuse, 0x61, !P1 ;  /* 0x000000610600780c */ /* 0x040fe40004fa1670 */
[----:B------:R-:W-:Y:S01]  /*7c20*/  F2FP.SATFINITE.E4M3.F32.PACK_AB_MERGE_C R23, RZ, R23, RZ ;  /* 0x00000017ff17723e */ /* 0x000fe200048070ff */
[----:B------:R0:W-:Y:S01]  /*7c30*/  @!P6 STG.E.U8 desc[UR20][R20.64+0x59], R5 ;  /* 0x000059051400e986 */ /* 0x0001e2000c101114 */
[----:B------:R-:W-:-:S02]  /*7c40*/  ISETP.LT.OR P6, PT, R6, 0x62, !P1 ;  /* 0x000000620600780c */ /* 0x000fc40004fc1670 */
[----:B------:R-:W-:Y:S01]  /*7c50*/  F2FP.SATFINITE.E4M3.F32.PACK_AB_MERGE_C R89, RZ, R89, RZ ;  /* 0x00000059ff59723e */ /* 0x000fe200048070ff */
[----:B------:R-:W-:Y:S01]  /*7c60*/  @!P3 STG.E.U8 desc[UR20][R18.64+0x58], R105 ;  /* 0x000058691200b986 */ /* 0x000fe2000c101114 */
[----:B-1----:R-:W-:Y:S02]  /*7c70*/  F2FP.SATFINITE.E4M3.F32.PACK_AB_MERGE_C R25, RZ, R100, RZ ;  /* 0x00000064ff19723e */ /* 0x002fe400048070ff */
[C---:B------:R-:W-:Y:S02]  /*7c80*/  ISETP.LT.OR P3, PT, R6.reuse, 0x61, !P0 ;  /* 0x000000610600780c */ /* 0x040fe40004761670 */
[----:B------:R-:W-:Y:S01]  /*7c90*/  F2FP.SATFINITE.E4M3.F32.PACK_AB_MERGE_C R27, RZ, R88, RZ ;  /* 0x00000058ff1b723e */ /* 0x000fe200048070ff */
[----:B------:R1:W-:Y:S01]  /*7ca0*/  @!P4 STG.E.U8 desc[UR20][R18.64+0x59], R25 ;  /* 0x000059191200c986 */ /* 0x0003e2000c101114 */
[C---:B------:R-:W-:Y:S02]  /*7cb0*/  ISETP.LT.OR P4, PT, R6.reuse, 0x62, !P0 ;  /* 0x000000620600780c */ /* 0x040fe40004781670 */
[----:B0-----:R-:W-:Y:S01]  /*7cc0*/  F2FP.SATFINITE.E4M3.F32.PACK_AB_MERGE_C R5, RZ, R98, RZ ;  /* 0x00000062ff05723e */ /* 0x001fe200048070ff */
[----:B------:R-:W-:Y:S01]  /*7cd0*/  @!P5 STG.E.U8 desc[UR20][R20.64+0x60], R101 ;  /* 0x000060651400d986 */ /* 0x000fe2000c101114 */
[----:B------:R-:W-:-:S03]  /*7ce0*/  ISETP.LT.OR P5, PT, R6, 0x69, !P1 ;  /* 0x000000690600780c */ /* 0x000fc60004fa1670 */
[----:B------:R0:W-:Y:S01]  /*7cf0*/  @!P6 STG.E.U8 desc[UR20][R20.64+0x61], R5 ;  /* 0x000061051400e986 */ /* 0x0001e2000c101114 */
[C---:B------:R-:W-:Y:S02]  /*7d00*/  ISETP.LT.OR P6, PT, R6.reuse, 0x6a, !P1 ;  /* 0x0000006a0600780c */ /* 0x040fe40004fc1670 */
[----:B-1----:R-:W-:Y:S01]  /*7d10*/  F2FP.SATFINITE.E4M3.F32.PACK_AB_MERGE_C R25, RZ, R96, RZ ;  /* 0x00000060ff19723e */ /* 0x002fe200048070ff */
[----:B------:R-:W-:Y:S01]  /*7d20*/  @!P3 STG.E.U8 desc[UR20][R18.64+0x60], R103 ;  /* 0x000060671200b986 */ /* 0x000fe2000c101114 */
[----:B------:R-:W-:-:S03]  /*7d30*/  ISETP.LT.OR P3, PT, R6, 0x69, !P0 ;  /* 0x000000690600780c */ /* 0x000fc60004761670 */
        /* <DEDUP_REMOVED lines=12> */
[C---:B------:R-:W-:Y:S01]  /*7e00*/  ISETP.LT.OR P1, PT, R6.reuse, 0x7a, !P1 ;  /* 0x0000007a0600780c */ /* 0x040fe20004f21670 */
[----:B------:R2:W-:Y:S01]  /*7e10*/  @!P5 STG.E.U8 desc[UR20][R20.64+0x70], R95 ;  /* 0x0000705f1400d986 */ /* 0x0005e2000c101114 */
[C---:B------:R-:W-:Y:S02]  /*7e20*/  ISETP.LT.OR P5, PT, R6.reuse, 0x72, !P0 ;  /* 0x000000720600780c */ /* 0x040fe400047a1670 */
[----:B0-----:R-:W-:Y:S01]  /*7e30*/  F2FP.SATFINITE.E4M3.F32.PACK_AB_MERGE_C R5, RZ, R90, RZ ;  /* 0x0000005aff05723e */ /* 0x001fe200048070ff */
[----:B------:R2:W-:Y:S01]  /*7e40*/  @!P6 STG.E.U8 desc[UR20][R20.64+0x71], R91 ;  /* 0x0000715b1400e986 */ /* 0x0005e2000c101114 */
[C---:B------:R-:W-:Y:S02]  /*7e50*/  ISETP.LT.OR P6, PT, R6.reuse, 0x79, !P0 ;  /* 0x000000790600780c */ /* 0x040fe400047c1670 */
[----:B------:R-:W-:Y:S01]  /*7e60*/  ISETP.LT.OR P0, PT, R6, 0x7a, !P0 ;  /* 0x0000007a0600780c */ /* 0x000fe20004701670 */
[----:B------:R2:W-:Y:S01]  /*7e70*/  @!P3 STG.E.U8 desc[UR20][R18.64+0x70], R93 ;  /* 0x0000705d1200b986 */ /* 0x0005e2000c101114 */
[----:B-1----:R-:W-:-:S05]  /*7e80*/  F2FP.SATFINITE.E4M3.F32.PACK_AB_MERGE_C R25, RZ, R22, RZ ;  /* 0x00000016ff19723e */ /* 0x002fca00048070ff */
[----:B------:R2:W-:Y:S04]  /*7e90*/  @!P5 STG.E.U8 desc[UR20][R18.64+0x71], R5 ;  /* 0x000071051200d986 */ /* 0x0005e8000c101114 */
[----:B------:R2:W-:Y:S04]  /*7ea0*/  @!P4 STG.E.U8 desc[UR20][R20.64+0x78], R23 ;  /* 0x000078171400c986 */ /* 0x0005e8000c101114 */
[----:B------:R2:W-:Y:S04]  /*7eb0*/  @!P1 STG.E.U8 desc[UR20][R20.64+0x79], R25 ;  /* 0x0000791914009986 */ /* 0x0005e8000c101114 */
[----:B------:R2:W-:Y:S04]  /*7ec0*/  @!P6 STG.E.U8 desc[UR20][R18.64+0x78], R89 ;  /* 0x000078591200e986 */ /* 0x0005e8000c101114 */
[----:B------:R2:W-:Y:S02]  /*7ed0*/  @!P0 STG.E.U8 desc[UR20][R18.64+0x79], R27 ;  /* 0x0000791b12008986 */ /* 0x0005e4000c101114 */
.L_x_172:
[----:B------:R-:W-:Y:S05]  /*7ee0*/  BSYNC B0 ;  /* 0x0000000000007941 */ /* 0x000fea0003800000 */
.L_x_42:
[C---:B------:R-:W-:Y:S01]  /*7ef0*/  LEA R2, P0, R8.reuse, R2, 0x1 ;  /* 0x0000000208027211 */ /* 0x040fe200078008ff */
[----:B------:R-:W-:Y:S01]  /*7f00*/  ULDC.64 UR6, c[0x0][0x650] ;  /* 0x0001940000067ab9 */ /* 0x000fe20000000a00 */
[----:B-----5:R-:W-:Y:S01]  /*7f10*/  IMAD.U32 R4, RZ, RZ, UR12 ;  /* 0x0000000cff047e24 */ /* 0x020fe2000f8e00ff */
[----:B0-2---:R-:W-:Y:S01]  /*7f20*/  PRMT R18, RZ, 0x7610, R18 ;  /* 0x00007610ff127816 */ /* 0x005fe20000000012 */
[----:B------:R-:W-:Y:S01]  /*7f30*/  IMAD.MOV.U32 R6, RZ, RZ, -0x1 ;  /* 0xffffffffff067424 */ /* 0x000fe200078e00ff */
[----:B------:R-:W-:Y:S01]  /*7f40*/  LEA.HI.X R3, R8, R3, R0, 0x1, P0 ;  /* 0x0000000308037211 */ /* 0x000fe200000f0c00 */
[----:B------:R0:W-:Y:S01]  /*7f50*/  SYNCS.ARRIVE.TRANS64.A1T0 RZ, [R4+UR22], RZ ;  /* 0x000000ff04ff79a7 */ /* 0x0001e20008100016 */
[----:B------:R-:W-:Y:S01]  /*7f60*/  ISETP.GE.U32.AND P0, PT, R2, UR6, PT ;  /* 0x0000000602007c0c */ /* 0x000fe2000bf06070 */
[----:B------:R-:W-:-:S03]  /*7f70*/  IMAD.MOV.U32 R5, RZ, RZ, -0x1 ;  /* 0xffffffffff057424 */ /* 0x000fc600078e00ff */
[----:B------:R-:W-:Y:S01]  /*7f80*/  ISETP.GE.U32.AND.EX P0, PT, R3, UR7, PT, P0 ;  /* 0x0000000703007c0c */ /* 0x000fe2000bf06100 */
[----:B0-----:R-:W-:-:S12]  /*7f90*/  IMAD.MOV.U32 R4, RZ, RZ, -0x1 ;  /* 0xffffffffff047424 */ /* 0x001fd800078e00ff */
[----:B------:R-:W-:Y:S05]  /*7fa0*/  @P0 BRA `(.L_x_173) ;  /* 0x0000000400600947 */ /* 0x000fea0003800000 */
[----:B------:R-:W0:Y:S01]  /*7fb0*/  S2R R28, SR_CTAID.X ;  /* 0x00000000001c7919 */ /* 0x000e220000002500 */
[----:B------:R-:W2:Y:S01]  /*7fc0*/  LDC.64 R22, c[0x0][0x628] ;  /* 0x00018a00ff167b82 */ /* 0x000ea20000000a00 */
[----:B------:R-:W-:Y:S01]  /*7fd0*/  ULDC UR6, c[0x0][0x150] ;  /* 0x0000540000067ab9 */ /* 0x000fe20000000800 */
[----:B-1--4-:R-:W-:Y:S01]  /*7fe0*/  IMAD.MOV.U32 R20, RZ, RZ, R2 ;  /* 0x000000ffff147224 */ /* 0x012fe200078e0002 */
[----:B------:R-:W1:Y:S01]  /*7ff0*/  S2R R30, SR_CTAID.Y ;  /* 0x00000000001e7919 */ /* 0x000e620000002600 */
[----:B------:R-:W-:-:S04]  /*8000*/  IMAD.MOV.U32 R21, RZ, RZ, R3 ;  /* 0x000000ffff157224 */ /* 0x000fc800078e0003 */
[----:B------:R-:W4:Y:S08]  /*8010*/  LDC R31, c[0x0][0x144] ;  /* 0x00005100ff1f7b82 */ /* 0x000f300000000800 */
[----:B------:R-:W1:Y:S08]  /*8020*/  LDC R6, c[0x0][0x630] ;  /* 0x00018c00ff067b82 */ /* 0x000e700000000800 */
[----:B------:R-:W1:Y:S01]  /*8030*/  LDC.64 R26, c[0x0][0x620] ;  /* 0x00018800ff1a7b82 */ /* 0x000e620000000a00 */
[----:B--2---:R-:W-:-:S04]  /*8040*/  ISETP.NE.U32.AND P0, PT, R22, RZ, PT ;  /* 0x000000ff1600720c */ /* 0x004fc80003f05070 */
[----:B------:R-:W-:Y:S02]  /*8050*/  ISETP.NE.AND.EX P0, PT, R23, RZ, PT, P0 ;  /* 0x000000ff1700720c */ /* 0x000fe40003f05300 */
[----:B0-----:R-:W-:-:S05]  /*8060*/  I2FP.F32.U32 R4, R28 ;  /* 0x0000001c00047245 */ /* 0x001fca0000201000 */
[----:B------:R-:W-:-:S04]  /*8070*/  FMUL R4, R4, UR6 ;  /* 0x0000000604047c20 */ /* 0x000fc80008400000 */
[----:B------:R0:W2:Y:S02]  /*8080*/  F2I.U32.TRUNC.NTZ R29, R4 ;  /* 0x00000004001d7305 */ /* 0x0000a4000020f000 */
[----:B----4-:R-:W-:Y:S05]  /*8090*/  @!P0 BRA `(.L_x_174) ;  /* 0x0000000000288947 */ /* 0x010fea0003800000 */
[----:B------:R-:W4:Y:S02]  /*80a0*/  LDC R5, c[0x0][0x634] ;  /* 0x00018d00ff057b82 */ /* 0x000f240000000800 */
[----:B----4-:R-:W-:-:S05]  /*80b0*/  IADD3 R21, P0, R2, R5, RZ ;  /* 0x0000000502157210 */ /* 0x010fca0007f1e0ff */
[----:B---3--:R-:W-:-:S04]  /*80c0*/  IMAD.X R25, RZ, RZ, R3, P0 ;  /* 0x000000ffff197224 */ /* 0x008fc800000e0603 */
[----:B0-----:R-:W-:-:S04]  /*80d0*/  IMAD.WIDE.U32 R4, R25, R22, RZ ;  /* 0x0000001619047225 */ /* 0x001fc800078e00ff */
[----:B------:R-:W-:-:S04]  /*80e0*/  IMAD.WIDE.U32 R18, P0, R21, R23, R4 ;  /* 0x0000001715127225 */ /* 0x000fc80007800004 */
[----:B------:R-:W-:-:S04]  /*80f0*/  IMAD.WIDE.U32 R4, R21, R22, RZ ;  /* 0x0000001615047225 */ /* 0x000fc800078e00ff */
[----:B------:R-:W-:Y:S01]  /*8100*/  IMAD.X R21, RZ, RZ, RZ, P0 ;  /* 0x000000ffff157224 */ /* 0x000fe200000e06ff */
[----:B------:R-:W-:Y:S01]  /*8110*/  IADD3 RZ, P0, R5, R18, RZ ;  /* 0x0000001205ff7210 */ /* 0x000fe20007f1e0ff */
[----:B------:R-:W-:-:S04]  /*8120*/  IMAD.MOV.U32 R20, RZ, RZ, R19 ;  /* 0x000000ffff147224 */ /* 0x000fc800078e0013 */
[----:B------:R-:W-:-:S08]  /*8130*/  IMAD.WIDE.U32.X R20, R25, R23, R20, P0 ;  /* 0x0000001719147225 */ /* 0x000fd000000e0414 */
.L_x_174:
[-CC-:B-1-3--:R-:W-:Y:S01]  /*8140*/  SHF.R.U64 R24, R20, R6.reuse, R21.reuse ;  /* 0x0000000614187219 */ /* 0x18afe20000001215 */
[----:B------:R-:W1:Y:S01]  /*8150*/  LDC.64 R34, c[0x0][0x640] ;  /* 0x00019000ff227b82 */ /* 0x000e620000000a00 */
[----:B0-----:R-:W-:Y:S01]  /*8160*/  SHF.R.U32.HI R4, RZ, R6, R21 ;  /* 0x00000006ff047219 */ /* 0x001fe20000011615 */
[----:B--2---:R-:W-:Y:S01]  /*8170*/  IMAD.MOV R29, RZ, RZ, -R29 ;  /* 0x000000ffff1d7224 */ /* 0x004fe200078e0a1d */
[----:B------:R-:W-:Y:S01]  /*8180*/  IADD3 R19, P0, RZ, -R24, RZ ;  /* 0x80000018ff137210 */ /* 0x000fe20007f1e0ff */
[----:B------:R-:W-:Y:S01]  /*8190*/  ULDC UR6, c[0x0][0x154] ;  /* 0x0000550000067ab9 */ /* 0x000fe20000000800 */
[----:B------:R-:W-:Y:S02]  /*81a0*/  IMAD.MOV.U32 R21, RZ, RZ, 0x1 ;  /* 0x00000001ff157424 */ /* 0x000fe400078e00ff */
[----:B------:R-:W-:Y:S01]  /*81b0*/  IMAD R29, R31, R29, R28 ;  /* 0x0000001d1f1d7224 */ /* 0x000fe200078e021c */
[----:B------:R-:W0:Y:S01]  /*81c0*/  LDC R18, c[0x0][0x618] ;  /* 0x00018600ff127b82 */ /* 0x000e220000000800 */
[----:B------:R-:W-:-:S04]  /*81d0*/  IMAD.X R5, RZ, RZ, ~R4, P0 ;  /* 0x000000ffff057224 */ /* 0x000fc800000e0e04 */
[-C--:B------:R-:W-:Y:S02]  /*81e0*/  IMAD R6, R5, R26.reuse, RZ ;  /* 0x0000001a05067224 */ /* 0x080fe400078e02ff */
[C---:B------:R-:W-:Y:S01]  /*81f0*/  IMAD.WIDE.U32 R4, R19.reuse, R26, R2 ;  /* 0x0000001a13047225 */ /* 0x040fe200078e0002 */
[----:B------:R-:W2:Y:S03]  /*8200*/  LDC R20, c[0x0][0x608] ;  /* 0x00018200ff147b82 */ /* 0x000ea60000000800 */
[----:B------:R-:W-:Y:S01]  /*8210*/  IMAD R19, R19, R27, R6 ;  /* 0x0000001b13137224 */ /* 0x000fe200078e0206 */
[----:B------:R-:W-:-:S03]  /*8220*/  I2FP.F32.U32 R6, R30 ;  /* 0x0000001e00067245 */ /* 0x000fc60000201000 */
[----:B------:R-:W-:Y:S01]  /*8230*/  IMAD.IADD R5, R5, 0x1, R19 ;  /* 0x0000000105057824 */ /* 0x000fe200078e0213 */
[----:B------:R-:W3:Y:S01]  /*8240*/  LDC R32, c[0x0][0x658] ;  /* 0x00019600ff207b82 */ /* 0x000ee20000000800 */
[----:B-1----:R-:W-:Y:S01]  /*8250*/  ISETP.NE.U32.AND P0, PT, R34, RZ, PT ;  /* 0x000000ff2200720c */ /* 0x002fe20003f05070 */
[----:B------:R-:W-:-:S03]  /*8260*/  IMAD.MOV.U32 R19, RZ, RZ, -0x1 ;  /* 0xffffffffff137424 */ /* 0x000fc600078e00ff */
[----:B------:R-:W-:-:S03]  /*8270*/  ISETP.NE.AND.EX P0, PT, R35, RZ, PT, P0 ;  /* 0x000000ff2300720c */ /* 0x000fc60003f05300 */
[----:B------:R-:W1:Y:S01]  /*8280*/  LDC R27, c[0x0][0x148] ;  /* 0x00005200ff1b7b82 */ /* 0x000e620000000800 */
[-CC-:B0-----:R-:W-:Y:S02]  /*8290*/  SHF.R.U64 R22, R4, R18.reuse, R5.reuse ;  /* 0x0000001204167219 */ /* 0x181fe40000001205 */
[----:B------:R-:W-:Y:S01]  /*82a0*/  SHF.R.U32.HI R5, RZ, R18, R5 ;  /* 0x00000012ff057219 */ /* 0x000fe20000011605 */
[----:B------:R-:W-:-:S04]  /*82b0*/  FMUL R18, R6, UR6 ;  /* 0x0000000606127c20 */ /* 0x000fc80008400000 */
[----:B------:R-:W0:Y:S01]  /*82c0*/  LDC R28, c[0x0][0x600] ;  /* 0x00018000ff1c7b82 */ /* 0x000e220000000800 */
[----:B------:R4:W0:Y:S01]  /*82d0*/  F2I.U32.TRUNC.NTZ R25, R18 ;  /* 0x0000001200197305 */ /* 0x000822000020f000 */
[-CC-:B--2---:R-:W-:Y:S02]  /*82e0*/  SHF.R.U64 R6, R22, R20.reuse, R5.reuse ;  /* 0x0000001416067219 */ /* 0x184fe40000001205 */
[----:B------:R-:W-:-:S04]  /*82f0*/  SHF.R.U32.HI R5, RZ, R20, R5 ;  /* 0x00000014ff057219 */ /* 0x000fc80000011605 */
[----:B------:R-:W2:Y:S01]  /*8300*/  LDC R33, c[0x0][0x648] ;  /* 0x00019200ff217b82 */ /* 0x000ea20000000800 */
[-CC-:B---3--:R-:W-:Y:S02]  /*8310*/  SHF.R.U64 R26, R6, R32.reuse, R5.reuse ;  /* 0x00000020061a7219 */ /* 0x188fe40000001205 */
[-C--:B------:R-:W-:Y:S02]  /*8320*/  SHF.L.U32 R19, R19, R32.reuse, RZ ;  /* 0x0000002013137219 */ /* 0x080fe400000006ff */
[-C--:B------:R-:W-:Y:S01]  /*8330*/  SHF.R.U32.HI R5, RZ, R32.reuse, R5 ;  /* 0x00000020ff057219 */ /* 0x080fe20000011605 */
[----:B------:R-:W-:Y:S01]  /*8340*/  IMAD.MOV.U32 R4, RZ, RZ, R26 ;  /* 0x000000ffff047224 */ /* 0x000fe200078e001a */
[----:B------:R-:W-:Y:S01]  /*8350*/  SHF.L.U32 R32, R21, R32, RZ ;  /* 0x0000002015207219 */ /* 0x000fe200000006ff */
[----:B------:R-:W3:Y:S01]  /*8360*/  LDC R36, c[0x0][0x638] ;  /* 0x00018e00ff247b82 */ /* 0x000ee20000000800 */
[----:B------:R-:W-:-:S07]  /*8370*/  LOP3.LUT R31, RZ, R19, RZ, 0x33, !PT ;  /* 0x00000013ff1f7212 */ /* 0x000fce00078e33ff */
[----:B------:R-:W0:Y:S01]  /*8380*/  LDC R37, c[0x0][0x610] ;  /* 0x00018400ff257b82 */ /* 0x000e220000000800 */
[----:B----4-:R-:W-:Y:S05]  /*8390*/  @!P0 BRA `(.L_x_175) ;  /* 0x0000000000288947 */ /* 0x010fea0003800000 */
[----:B------:R-:W4:Y:S02]  /*83a0*/  LDC R21, c[0x0][0x64c] ;  /* 0x00019300ff157b82 */ /* 0x000f240000000800 */
[----:B----4-:R-:W-:-:S05]  /*83b0*/  IADD3 R21, P0, R26, R21, RZ ;  /* 0x000000151a157210 */ /* 0x010fca0007f1e0ff */
        /* <DEDUP_REMOVED lines=8> */
.L_x_175:
[----:B--2---:R-:W-:Y:S01]  /*8440*/  SHF.R.U64 R4, R4, R33, R5 ;  /* 0x0000002104047219 */ /* 0x004fe20000001205 */
[----:B0-----:R-:W-:Y:S01]  /*8450*/  VIADD R21, R28, 0xffffffff ;  /* 0xffffffff1c157836 */ /* 0x001fe20000000000 */
[----:B------:R-:W-:Y:S01]  /*8460*/  LOP3.LUT R19, R6, R31, RZ, 0xc0, !PT ;  /* 0x0000001f06137212 */ /* 0x000fe200078ec0ff */
[----:B------:R-:W-:Y:S02]  /*8470*/  IMAD.MOV R25, RZ, RZ, -R25 ;  /* 0x000000ffff197224 */ /* 0x000fe400078e0a19 */
[----:B------:R-:W-:Y:S02]  /*8480*/  IMAD.MOV R5, RZ, RZ, -R4 ;  /* 0x000000ffff057224 */ /* 0x000fe400078e0a04 */
[----:B------:R-:W-:Y:S01]  /*8490*/  IMAD R6, R32, R4, R19 ;  /* 0x0000000420067224 */ /* 0x000fe200078e0213 */
[----:B------:R-:W-:Y:S01]  /*84a0*/  LOP3.LUT R19, R22, R21, RZ, 0xc0, !PT ;  /* 0x0000001516137212 */ /* 0x000fe200078ec0ff */
[----:B-1----:R-:W-:Y:S02]  /*84b0*/  @P2 IMAD R29, R27, R25, R30 ;  /* 0x000000191b1d2224 */ /* 0x002fe400078e021e */
[----:B---3--:R-:W-:-:S02]  /*84c0*/  IMAD R4, R5, R36, R26 ;  /* 0x0000002405047224 */ /* 0x008fc400078e021a */
[----:B------:R-:W-:Y:S02]  /*84d0*/  IMAD R6, R6, R37, R29 ;  /* 0x0000002506067224 */ /* 0x000fe400078e021d */
[----:B------:R-:W-:Y:S02]  /*84e0*/  IMAD R19, R4, R28, R19 ;  /* 0x0000001c04137224 */ /* 0x000fe400078e0213 */
[----:B------:R-:W-:Y:S02]  /*84f0*/  IMAD.MOV.U32 R18, RZ, RZ, 0x1 ;  /* 0x00000001ff127424 */ /* 0x000fe400078e00ff */
[----:B------:R-:W-:Y:S01]  /*8500*/  IMAD.MOV.U32 R4, RZ, RZ, R24 ;  /* 0x000000ffff047224 */ /* 0x000fe200078e0018 */
[----:B------:R-:W-:Y:S02]  /*8510*/  SEL R5, R19, R6, !P2 ;  /* 0x0000000613057207 */ /* 0x000fe40005000000 */
[----:B------:R-:W-:-:S07]  /*8520*/  SEL R6, R6, R19, !P2 ;  /* 0x0000001306067207 */ /* 0x000fce0005000000 */
.L_x_173:
[----:B------:R-:W-:Y:S02]  /*8530*/  LOP3.LUT P0, RZ, R18, 0xff, RZ, 0xc0, !PT ;  /* 0x000000ff12ff7812 */ /* 0x000fe4000780c0ff */
[----:B------:R-:W-:-:S11]  /*8540*/  LOP3.LUT R150, R150, 0x1, RZ, 0x3c, !PT ;  /* 0x0000000196967812 */ /* 0x000fd600078e3cff */
[----:B------:R-:W-:Y:S05]  /*8550*/  @P0 BRA `(.L_x_176) ;  /* 0xffffff9400540947 */ /* 0x000fea000383ffff */
[----:B------:R-:W-:Y:S05]  /*8560*/  EXIT ;  /* 0x000000000000794d */ /* 0x000fea0003800000 */
.L_x_18:
[----:B------:R-:W-:-:S08]  /*8570*/  ISETP.NE.AND P0, PT, R18, RZ, PT ;  /* 0x000000ff1200720c */ /* 0x000fd00003f05270 */
[----:B--23-5:R-:W0:-:S00]  /*8580*/  USETMAXREG.DEALLOC.CTAPOOL 0x28 ;  /* 0x00000028000079c8 */ /* 0x02ce0000080e0500 */
[----:B------:R-:W-:Y:S05]  /*8590*/  @P0 EXIT ;  /* 0x000000000000094d */ /* 0x000fea0003800000 */
[----:B0-----:R-:W-:Y:S01]  /*85a0*/  LOP3.LUT P0, RZ, R20, 0xff, RZ, 0xc0, !PT ;  /* 0x000000ff14ff7812 */ /* 0x001fe2000780c0ff */
[----:B------:R-:W-:Y:S02]  /*85b0*/  IMAD.MOV.U32 R12, RZ, RZ, 0x1 ;  /* 0x00000001ff0c7424 */ /* 0x000fe400078e00ff */
[----:B------:R-:W-:-:S10]  /*85c0*/  IMAD.MOV.U32 R13, RZ, RZ, RZ ;  /* 0x000000ffff0d7224 */ /* 0x000fd400078e00ff */
[----:B------:R-:W-:Y:S05]  /*85d0*/  @!P0 BRA `(.L_x_177) ;  /* 0x0000000c00308947 */ /* 0x000fea0003800000 */
[----:B------:R-:W0:Y:S01]  /*85e0*/  S2R R17, SR_CgaCtaId ;  /* 0x0000000000117919 */ /* 0x000e220000008800 */
[----:B------:R-:W-:Y:S01]  /*85f0*/  LOP3.LUT P0, RZ, R11, 0x1f, RZ, 0xc0, !PT ;  /* 0x0000001f0bff7812 */ /* 0x000fe2000780c0ff */
[----:B------:R-:W-:Y:S01]  /*8600*/  ULDC UR5, c[0x0][0x658] ;  /* 0x0001960000057ab9 */ /* 0x000fe20000000800 */
[----:B------:R-:W-:Y:S01]  /*8610*/  UMOV UR6, 0xffffffff ;  /* 0xffffffff00067882 */ /* 0x000fe20000000000 */
[----:B------:R-:W-:Y:S01]  /*8620*/  BSSY B0, `(.L_x_177) ;  /* 0x00000c7000007945 */ /* 0x000fe20003800000 */
[----:B------:R-:W-:Y:S01]  /*8630*/  USHF.L.U32 UR6, UR6, UR5, URZ ;  /* 0x0000000506067299 */ /* 0x000fe2000800063f */
[C---:B------:R-:W-:Y:S01]  /*8640*/  ISETP.NE.AND P3, PT, R10.reuse, RZ, PT ;  /* 0x000000ff0a00720c */ /* 0x040fe20003f65270 */
[----:B------:R-:W-:Y:S01]  /*8650*/  IMAD.MOV.U32 R15, RZ, RZ, 0x1 ;  /* 0x00000001ff0f7424 */ /* 0x000fe200078e00ff */
[----:B------:R-:W-:Y:S01]  /*8660*/  ISETP.NE.OR P0, PT, R10, RZ, !P0 ;  /* 0x000000ff0a00720c */ /* 0x000fe20004705670 */
[----:B------:R-:W-:Y:S01]  /*8670*/  IMAD.MOV.U32 R12, RZ, RZ, 0x1 ;  /* 0x00000001ff0c7424 */ /* 0x000fe200078e00ff */
[----:B------:R-:W-:Y:S01]  /*8680*/  LOP3.LUT R14, R7, 0x2, RZ, 0xfc, !PT ;  /* 0x00000002070e7812 */ /* 0x000fe200078efcff */
[----:B------:R-:W-:Y:S01]  /*8690*/  IMAD.MOV.U32 R13, RZ, RZ, RZ ;  /* 0x000000ffff0d7224 */ /* 0x000fe200078e00ff */
[----:B------:R-:W-:Y:S01]  /*86a0*/  ULDC UR4, c[0x0][0x600] ;  /* 0x0001800000047ab9 */ /* 0x000fe20000000800 */
[----:B------:R-:W-:Y:S01]  /*86b0*/  UMOV UR7, 0x1 ;  /* 0x0000000100077882 */ /* 0x000fe20000000000 */
[----:B------:R-:W-:-:S02]  /*86c0*/  UIADD3 UR22, UR13, 0x1, URZ ;  /* 0x000000010d167890 */ /* 0x000fc4000fffe03f */
[----:B------:R-:W-:Y:S02]  /*86d0*/  UIADD3 UR16, UR4, -0x1, URZ ;  /* 0xffffffff04107890 */ /* 0x000fe4000fffe03f */
[----:B------:R-:W-:Y:S02]  /*86e0*/  USHF.L.U32 UR18, UR7, UR5, URZ ;  /* 0x0000000507127299 */ /* 0x000fe4000800063f */
[----:B------:R-:W-:Y:S01]  /*86f0*/  ULOP3.LUT UR17, URZ, UR6, URZ, 0x33, !UPT ;  /* 0x000000063f117292 */ /* 0x000fe2000f8e333f */
[----:B------:R-:W-:Y:S01]  /*8700*/  ULDC.64 UR20, c[0x0][0x198] ;  /* 0x0000660000147ab9 */ /* 0x000fe20000000a00 */
[C---:B0-----:R-:W-:Y:S02]  /*8710*/  IMAD.SHL.U32 R16, R17.reuse, 0x20, RZ ;  /* 0x0000002011107824 */ /* 0x041fe400078e00ff */
[----:B------:R-:W-:-:S03]  /*8720*/  IMAD.SHL.U32 R17, R17, 0x400, RZ ;  /* 0x0000040011117824 */ /* 0x000fc600078e00ff */
[----:B------:R-:W-:Y:S02]  /*8730*/  LOP3.LUT R16, R16, 0x60, RZ, 0xc0, !PT ;  /* 0x0000006010107812 */ /* 0x000fe400078ec0ff */
[----:B------:R-:W-:-:S07]  /*8740*/  LOP3.LUT R17, R17, 0xc00, RZ, 0xc0, !PT ;  /* 0x00000c0011117812 */ /* 0x000fce00078ec0ff */
.L_x_189:
[----:B------:R-:W-:-:S03]  /*8750*/  UMOV UR4, 0xffffffff ;  /* 0xffffffff00047882 */ /* 0x000fc60000000000 */
[----:B------:R-:W-:Y:S05]  /*8760*/  BRA.DIV UR4, `(.L_x_178) ;  /* 0x0000002204907947 */ /* 0x000fea000b800000 */
[----:B------:R-:W-:-:S13]  /*8770*/  ELECT P1, URZ, PT ;  /* 0x00000000003f782f */ /* 0x000fda0003820000 */
.L_x_235:
[----:B------:R-:W0:Y:S01]  /*8780*/  LDC R10, c[0x0][0x28c] ;  /* 0x0000a300ff0a7b82 */ /* 0x000e220000000800 */
[----:B------:R-:W-:Y:S01]  /*8790*/  BSSY B1, `(.L_x_179) ;  /* 0x0000039000017945 */ /* 0x000fe20003800000 */
[----:B0-----:R-:W-:-:S13]  /*87a0*/  ISETP.LT.OR P1, PT, R10, 0x1, !P1 ;  /* 0x000000010a00780c */ /* 0x001fda0004f21670 */
[----:B------:R-:W-:Y:S05]  /*87b0*/  @P1 BRA `(.L_x_180) ;  /* 0x0000000000d81947 */ /* 0x000fea0003800000 */
[----:B------:R-:W-:Y:S02]  /*87c0*/  IMAD.SHL.U32 R18, R6, 0x40, RZ ;  /* 0x0000004006127824 */ /* 0x000fe400078e00ff */
[----:B------:R-:W-:Y:S02]  /*87d0*/  IMAD R19, R5, 0x80, R16 ;  /* 0x0000008005137824 */ /* 0x000fe400078e0210 */
[----:B------:R-:W-:Y:S02]  /*87e0*/  IMAD.MOV.U32 R20, RZ, RZ, RZ ;  /* 0x000000ffff147224 */ /* 0x000fe400078e00ff */
[----:B------:R-:W-:Y:S02]  /*87f0*/  IMAD.U32 R22, RZ, RZ, UR22 ;  /* 0x00000016ff167e24 */ /* 0x000fe4000f8e00ff */
[----:B------:R-:W-:Y:S02]  /*8800*/  IMAD.MOV.U32 R5, RZ, RZ, R12 ;  /* 0x000000ffff057224 */ /* 0x000fe400078e000c */
[----:B------:R-:W-:-:S07]  /*8810*/  IMAD.MOV.U32 R6, RZ, RZ, R13 ;  /* 0x000000ffff067224 */ /* 0x000fce00078e000d */
.L_x_184:
[----:B------:R-:W0:Y:S01]  /*8820*/  S2R R11, SR_CgaCtaId ;  /* 0x00000000000b7919 */ /* 0x000e220000008800 */
[----:B------:R-:W-:-:S04]  /*8830*/  MOV R10, 0x400 ;  /* 0x00000400000a7802 */ /* 0x000fc80000000f00 */
[----:B0-----:R-:W-:Y:S02]  /*8840*/  LEA R23, R11, R10, 0x18 ;  /* 0x0000000a0b177211 */ /* 0x001fe400078ec0ff */
[----:B------:R-:W-:Y:S01]  /*8850*/  SHF.L.U32 R10, R5, 0x1f, RZ ;  /* 0x0000001f050a7819 */ /* 0x000fe200000006ff */
[----:B------:R-:W0:Y:S02]  /*8860*/  @!P3 LDC R11, c[0x0][0x500] ;  /* 0x00014000ff0bbb82 */ /* 0x000e240000000800 */
[----:B------:R-:W-:-:S04]  /*8870*/  IMAD R21, R6, 0x8, R23 ;  /* 0x0000000806157824 */ /* 0x000fc800078e0217 */
[----:B------:R-:W1:Y:S02]  /*8880*/  SYNCS.PHASECHK.TRANS64.TRYWAIT P1, [R21+URZ+0x128], R10 ;  /* 0x0001280a150075a7 */ /* 0x000e64000802017f */
[----:B-1----:R-:W-:Y:S05]  /*8890*/  @!P1 BRA `(.L_x_181) ;  /* 0x0000002000649947 */ /* 0x002fea0003800000 */
.L_x_236:
[----:B-1----:R-:W-:Y:S01]  /*88a0*/  PRMT R10, R14, 0x9910, RZ ;  /* 0x000099100e0a7816 */ /* 0x002fe200000000ff */
[----:B0-----:R0:W-:Y:S03]  /*88b0*/  @!P3 SYNCS.ARRIVE.TRANS64 RZ, [R21+URZ], R11 ;  /* 0x0000000b15ffb9a7 */ /* 0x0011e6000800003f */
[----:B------:R-:W-:-:S13]  /*88c0*/  ISETP.NE.AND P1, PT, R10, 0x2, PT ;  /* 0x000000020a00780c */ /* 0x000fda0003f25270 */
[----:B0-----:R-:W-:Y:S05]  /*88d0*/  @P1 BRA `(.L_x_182) ;  /* 0x0000000000041947 */ /* 0x001fea0003800000 */
[----:B------:R-:W-:Y:S01]  /*88e0*/  BPT.TRAP 0x1 ;  /* 0x000000040000795c */ /* 0x000fe20000300000 */
.L_x_182:
[----:B------:R-:W-:Y:S05]  /*88f0*/  @P0 BRA `(.L_x_183) ;  /* 0x0000000000040947 */ /* 0x000fea0003800000 */
[----:B------:R-:W-:Y:S01]  /*8900*/  BPT.TRAP 0x1 ;  /* 0x000000040000795c */ /* 0x000fe20000300000 */
.L_x_183:
[----:B------:R-:W-:Y:S01]  /*8910*/  R2UR UR15, R23 ;  /* 0x00000000170f72ca */ /* 0x000fe200000e0000 */
[C---:B------:R-:W-:Y:S01]  /*8920*/  IMAD R23, R6.reuse, 0x800, R23 ;  /* 0x0000080006177824 */ /* 0x040fe200078e0217 */
[----:B------:R-:W-:Y:S01]  /*8930*/  R2UR UR9, R21 ;  /* 0x00000000150972ca */ /* 0x000fe200000e0000 */
[----:B------:R-:W-:Y:S01]  /*8940*/  IMAD R10, R6, 0x1000, R17 ;  /* 0x00001000060a7824 */ /* 0x000fe200078e0211 */
[----:B------:R-:W-:Y:S01]  /*8950*/  UIADD3 UR4, UP0, UR20, 0xf0, URZ ;  /* 0x000000f014047890 */ /* 0x000fe2000ff1e03f */
[----:B------:R-:W-:Y:S01]  /*8960*/  VIADD R22, R22, 0xffffffff ;  /* 0xffffffff16167836 */ /* 0x000fe20000000000 */
[----:B------:R-:W-:Y:S01]  /*8970*/  R2UR UR5, R23 ;  /* 0x00000000170572ca */ /* 0x000fe200000e0000 */
[----:B------:R-:W-:Y:S01]  /*8980*/  UIADD3 UR24, UP1, UR20, 0x1f0, URZ ;  /* 0x000001f014187890 */ /* 0x000fe2000ff3e03f */
[----:B------:R-:W-:Y:S01]  /*8990*/  R2UR UR8, R10 ;  /* 0x000000000a0872ca */ /* 0x000fe200000e0000 */
[----:B------:R-:W-:Y:S01]  /*89a0*/  VIADD R6, R6, 0x1 ;  /* 0x0000000106067836 */ /* 0x000fe20000000000 */
[----:B------:R-:W-:Y:S01]  /*89b0*/  R2UR UR11, R18 ;  /* 0x00000000120b72ca */ /* 0x000fe200000e0000 */
[----:B------:R-:W-:Y:S01]  /*89c0*/  UIADD3.X UR25, URZ, UR21, URZ, UP1, !UPT ;  /* 0x000000153f197290 */ /* 0x000fe20008ffe43f */
[----:B------:R-:W-:Y:S01]  /*89d0*/  R2UR UR10, R20 ;  /* 0x00000000140a72ca */ /* 0x000fe200000e0000 */
[----:B------:R-:W-:Y:S01]  /*89e0*/  UMOV UR6, 0x0 ;  /* 0x0000000000067882 */ /* 0x000fe20000000000 */
[----:B------:R-:W-:Y:S01]  /*89f0*/  R2UR UR12, R4 ;  /* 0x00000000040c72ca */ /* 0x000fe200000e0000 */
[----:B------:R-:W-:Y:S01]  /*8a00*/  UMOV UR7, 0x10000000 ;  /* 0x1000000000077882 */ /* 0x000fe20000000000 */
[----:B------:R-:W-:Y:S01]  /*8a10*/  R2UR UR19, R19 ;  /* 0x00000000131372ca */ /* 0x000fe200000e0000 */
[----:B------:R-:W-:Y:S01]  /*8a20*/  UMOV UR23, 0xf0000 ;  /* 0x000f000000177882 */ /* 0x000fe20000000000 */
[----:B------:R-:W-:Y:S01]  /*8a30*/  ISETP.GT.AND P4, PT, R22, 0x1, PT ;  /* 0x000000011600780c */ /* 0x000fe20003f84270 */
[----:B------:R-:W-:Y:S01]  /*8a40*/  UIADD3 UR14, UR5, 0x380, URZ ;  /* 0x00000380050e7890 */ /* 0x000fe2000fffe03f */
[----:B------:R-:W-:Y:S01]  /*8a50*/  ISETP.NE.AND P1, PT, R6, 0x25, PT ;  /* 0x000000250600780c */ /* 0x000fe20003f25270 */
[----:B------:R-:W-:Y:S01]  /*8a60*/  UIADD3.X UR5, URZ, UR21, URZ, UP0, !UPT ;  /* 0x000000153f057290 */ /* 0x000fe200087fe43f */
[----:B------:R-:W-:Y:S01]  /*8a70*/  VIADD R20, R20, 0x20 ;  /* 0x0000002014147836 */ /* 0x000fe20000000000 */
[----:B------:R-:W-:Y:S01]  /*8a80*/  UIADD3 UR15, UR15, 0x12b80, UR8 ;  /* 0x00012b800f0f7890 */ /* 0x000fe2000fffe008 */
[----:B------:R-:W-:-:S02]  /*8a90*/  SEL R10, RZ, 0x1, P1 ;  /* 0x00000001ff0a7807 */ /* 0x000fc40000800000 */
[----:B------:R-:W-:Y:S01]  /*8aa0*/  UMOV UR8, UR14 ;  /* 0x0000000e00087c82 */ /* 0x000fe20008000000 */
[----:B------:R-:W-:Y:S02]  /*8ab0*/  SEL R6, R6, RZ, P1 ;  /* 0x000000ff06067207 */ /* 0x000fe40000800000 */
[----:B------:R-:W-:Y:S01]  /*8ac0*/  LOP3.LUT R5, R5, R10, RZ, 0x3c, !PT ;  /* 0x0000000a05057212 */ /* 0x000fe200078e3cff */
[----:B------:R0:W-:Y:S02]  /*8ad0*/  UTMALDG.3D [UR8], [UR4], desc[UR6] ;  /* 0x00000608040075b4 */ /* 0x0001e40008011000 */
[----:B0-----:R-:W-:Y:S01]  /*8ae0*/  UMOV UR11, UR19 ;  /* 0x00000013000b7c82 */ /* 0x001fe20008000000 */
[----:B------:R-:W-:Y:S02]  /*8af0*/  UMOV UR8, UR15 ;  /* 0x0000000f00087c82 */ /* 0x000fe40008000000 */
[----:B------:R0:W-:Y:S02]  /*8b00*/  UTMALDG.3D.MULTICAST [UR8], [UR24], UR23, desc[UR6] ;  /* 0x00000608180073b4 */ /* 0x0001e40008011817 */
[----:B0-----:R-:W-:Y:S05]  /*8b10*/  @P4 BRA `(.L_x_184) ;  /* 0xfffffffc00404947 */ /* 0x001fea000383ffff */
.L_x_180:
[----:B------:R-:W-:Y:S05]  /*8b20*/  BSYNC B1 ;  /* 0x0000000000017941 */ /* 0x000fea0003800000 */
.L_x_179:
[----:B------:R-:W-:Y:S01]  /*8b30*/  LOP3.LUT P5, RZ, R15, 0xff, RZ, 0xc0, !PT ;  /* 0x000000ff0fff7812 */ /* 0x000fe200078ac0ff */
[----:B------:R-:W-:Y:S01]  /*8b40*/  VIADD R6, R13, UR13 ;  /* 0x0000000d0d067c36 */ /* 0x000fe20008000000 */
[----:B------:R-:W-:Y:S02]  /*8b50*/  UISETP.GE.U32.AND UP0, UPT, UR13, 0x25, UPT ;  /* 0x000000250d00788c */ /* 0x000fe4000bf06070 */
[----:B------:R-:W-:Y:S01]  /*8b60*/  IMAD.U32 R13, RZ, RZ, UR13 ;  /* 0x0000000dff0d7e24 */ /* 0x000fe2000f8e00ff */
[----:B------:R-:W-:Y:S01]  /*8b70*/  ULDC.64 UR4, c[0x0][0x650] ;  /* 0x0001940000047ab9 */ /* 0x000fe20000000a00 */
[C---:B------:R-:W-:Y:S01]  /*8b80*/  IMAD.WIDE.U32 R4, R6.reuse, -0x45306eb3, RZ ;  /* 0xbacf914d06047825 */ /* 0x040fe200078e00ff */
[C---:B------:R-:W-:Y:S01]  /*8b90*/  ISETP.GT.U32.AND P1, PT, R6.reuse, 0x24, PT ;  /* 0x000000240600780c */ /* 0x040fe20003f24070 */
[----:B------:R-:W-:Y:S01]  /*8ba0*/  BSSY B1, `(.L_x_185) ;  /* 0x000006c000017945 */ /* 0x000fe20003800000 */
[----:B------:R-:W-:Y:S01]  /*8bb0*/  PLOP3.LUT P4, PT, PT, PT, UP0, 0x80, 0x0 ;  /* 0x000000000000781c */ /* 0x000fe20003f8f008 */
[----:B------:R-:W-:Y:S01]  /*8bc0*/  IMAD.IADD R4, R6, 0x1, -R5 ;  /* 0x0000000106047824 */ /* 0x000fe200078e0a05 */
[----:B------:R-:W-:-:S02]  /*8bd0*/  ISETP.LT.U32.AND P1, PT, R13, 0x25, P1 ;  /* 0x000000250d00780c */ /* 0x000fc40000f21070 */
[----:B------:R-:W-:Y:S01]  /*8be0*/  PRMT R15, RZ, 0x7610, R15 ;  /* 0x00007610ff0f7816 */ /* 0x000fe2000000000f */
[----:B------:R-:W0:Y:S01]  /*8bf0*/  @P5 S2R R11, SR_CgaCtaId ;  /* 0x00000000000b5919 */ /* 0x000e220000008800 */
[----:B------:R-:W-:Y:S02]  /*8c00*/  @P5 MOV R10, 0x400 ;  /* 0x00000400000a5802 */ /* 0x000fe40000000f00 */
[----:B------:R-:W-:Y:S01]  /*8c10*/  LEA.HI R4, R4, R5, RZ, 0x1f ;  /* 0x0000000504047211 */ /* 0x000fe200078ff8ff */
[----:B------:R-:W-:-:S03]  /*8c20*/  IMAD.MOV.U32 R5, RZ, RZ, -0x1 ;  /* 0xffffffffff057424 */ /* 0x000fc600078e00ff */
[----:B------:R-:W-:Y:S01]  /*8c30*/  SHF.R.U32.HI R13, RZ, 0x5, R4 ;  /* 0x00000005ff0d7819 */ /* 0x000fe20000011604 */
[----:B------:R-:W-:Y:S01]  /*8c40*/  IMAD.MOV.U32 R4, RZ, RZ, -0x1 ;  /* 0xffffffffff047424 */ /* 0x000fe200078e00ff */
[----:B0-----:R-:W-:Y:S02]  /*8c50*/  @P5 LEA R10, R11, R10, 0x18 ;  /* 0x0000000a0b0a5211 */ /* 0x001fe400078ec0ff */
[----:B------:R-:W-:Y:S02]  /*8c60*/  SEL R11, RZ, 0x1, !P1 ;  /* 0x00000001ff0b7807 */ /* 0x000fe40004800000 */
[----:B------:R-:W-:Y:S01]  /*8c70*/  IADD3 R2, P1, R2, R8, RZ ;  /* 0x0000000802027210 */ /* 0x000fe20007f3e0ff */
[----:B------:R0:W-:Y:S01]  /*8c80*/  @P5 SYNCS.ARRIVE.TRANS64.A1T0 RZ, [R10+URZ+0x288], RZ ;  /* 0x000288ff0aff59a7 */ /* 0x0001e2000810003f */
[----:B------:R-:W-:-:S03]  /*8c90*/  LOP3.LUT R12, R12, R11, RZ, 0x3c, !PT ;  /* 0x0000000b0c0c7212 */ /* 0x000fc600078e3cff */
[----:B------:R-:W-:Y:S01]  /*8ca0*/  IMAD.X R3, R3, 0x1, R0, P1 ;  /* 0x0000000103037824 */ /* 0x000fe200008e0600 */
[----:B------:R-:W-:Y:S02]  /*8cb0*/  ISETP.GE.U32.AND P1, PT, R2, UR4, PT ;  /* 0x0000000402007c0c */ /* 0x000fe4000bf26070 */
[----:B------:R-:W-:Y:S01]  /*8cc0*/  @P4 LOP3.LUT R12, R12, 0x1, R13, 0x78, !PT ;  /* 0x000000010c0c4812 */ /* 0x000fe200078e780d */
[----:B------:R-:W-:Y:S01]  /*8cd0*/  IMAD R13, R13, -0x25, R6 ;  /* 0xffffffdb0d0d7824 */ /* 0x000fe200078e0206 */
[----:B------:R-:W-:Y:S01]  /*8ce0*/  ISETP.GE.U32.AND.EX P1, PT, R3, UR5, PT, P1 ;  /* 0x0000000503007c0c */ /* 0x000fe2000bf26110 */
[----:B------:R-:W-:Y:S01]  /*8cf0*/  IMAD.MOV.U32 R6, RZ, RZ, -0x1 ;  /* 0xffffffffff067424 */ /* 0x000fe200078e00ff */
[----:B0-----:R-:W-:-:S11]  /*8d00*/  PRMT R10, RZ, 0x7610, R10 ;  /* 0x00007610ff0a7816 */ /* 0x001fd6000000000a */
[----:B------:R-:W-:Y:S05]  /*8d10*/  @P1 BRA `(.L_x_186) ;  /* 0x0000000400501947 */ /* 0x000fea0003800000 */
[----:B------:R-:W0:Y:S01]  /*8d20*/  S2R R6, SR_CTAID.X ;  /* 0x0000000000067919 */ /* 0x000e220000002500 */
[----:B------:R-:W-:Y:S01]  /*8d30*/  ULDC.64 UR4, c[0x0][0x628] ;  /* 0x00018a0000047ab9 */ /* 0x000fe20000000a00 */
[----:B------:R-:W-:Y:S01]  /*8d40*/  ULDC UR7, c[0x0][0x630] ;  /* 0x00018c0000077ab9 */ /* 0x000fe20000000800 */
[----:B------:R-:W-:Y:S01]  /*8d50*/  ISETP.NE.U32.AND P1, PT, RZ, UR4, PT ;  /* 0x00000004ff007c0c */ /* 0x000fe2000bf25070 */
[----:B------:R-:W1:Y:S01]  /*8d60*/  S2R R19, SR_CTAID.Y ;  /* 0x0000000000137919 */ /* 0x000e620000002600 */
[----:B------:R-:W-:Y:S01]  /*8d70*/  ULDC UR8, c[0x0][0x150] ;  /* 0x0000540000087ab9 */ /* 0x000fe20000000800 */
[----:B------:R-:W-:Y:S01]  /*8d80*/  IMAD.MOV.U32 R4, RZ, RZ, R2 ;  /* 0x000000ffff047224 */ /* 0x000fe200078e0002 */
[----:B------:R-:W-:Y:S01]  /*8d90*/  ISETP.NE.AND.EX P1, PT, RZ, UR5, PT, P1 ;  /* 0x00000005ff007c0c */ /* 0x000fe2000bf25310 */
[----:B------:R-:W-:Y:S01]  /*8da0*/  IMAD.MOV.U32 R5, RZ, RZ, R3 ;  /* 0x000000ffff057224 */ /* 0x000fe200078e0003 */
[----:B0-----:R-:W-:-:S11]  /*8db0*/  I2FP.F32.U32 R20, R6 ;  /* 0x0000000600147245 */ /* 0x001fd60000201000 */
[----:B------:R-:W-:Y:S05]  /*8dc0*/  @!P1 BRA `(.L_x_187) ;  /* 0x0000000000289947 */ /* 0x000fea0003800000 */
[----:B------:R-:W-:Y:S02]  /*8dd0*/  ULDC UR6, c[0x0][0x634] ;  /* 0x00018d0000067ab9 */ /* 0x000fe40000000800 */
[----:B------:R-:W-:-:S05]  /*8de0*/  IADD3 R5, P1, R2, UR6, RZ ;  /* 0x0000000602057c10 */ /* 0x000fca000ff3e0ff */
[----:B------:R-:W-:-:S04]  /*8df0*/  IMAD.X R21, RZ, RZ, R3, P1 ;  /* 0x000000ffff157224 */ /* 0x000fc800008e0603 */
[----:B------:R-:W-:-:S04]  /*8e00*/  IMAD.WIDE.U32 R10, R21, UR4, RZ ;  /* 0x00000004150a7c25 */ /* 0x000fc8000f8e00ff */
[----:B------:R-:W-:-:S04]  /*8e10*/  IMAD.WIDE.U32 R10, P1, R5, UR5, R10 ;  /* 0x00000005050a7c25 */ /* 0x000fc8000f82000a */
[----:B------:R-:W-:-:S04]  /*8e20*/  IMAD.WIDE.U32 R4, R5, UR4, RZ ;  /* 0x0000000405047c25 */ /* 0x000fc8000f8e00ff */
[----:B------:R-:W-:Y:S01]  /*8e30*/  IMAD.MOV.U32 R4, RZ, RZ, R11 ;  /* 0x000000ffff047224 */ /* 0x000fe200078e000b */
[----:B------:R-:W-:Y:S01]  /*8e40*/  IADD3 RZ, P4, R5, R10, RZ ;  /* 0x0000000a05ff7210 */ /* 0x000fe20007f9e0ff */
[----:B------:R-:W-:-:S04]  /*8e50*/  IMAD.X R5, RZ, RZ, RZ, P1 ;  /* 0x000000ffff057224 */ /* 0x000fc800008e06ff */
[----:B------:R-:W-:-:S08]  /*8e60*/  IMAD.WIDE.U32.X R4, R21, UR5, R4, P4 ;  /* 0x0000000515047c25 */ /* 0x000fd0000a0e0404 */
.L_x_187:
[--C-:B------:R-:W-:Y:S01]  /*8e70*/  SHF.R.U64 R18, R4, UR7, R5.reuse ;  /* 0x0000000704127c19 */ /* 0x100fe20008001205 */
[----:B------:R-:W-:Y:S01]  /*8e80*/  FMUL R20, R20, UR8 ;  /* 0x0000000814147c20 */ /* 0x000fe20008400000 */
[----:B------:R-:W0:Y:S01]  /*8e90*/  LDC R21, c[0x0][0x144] ;  /* 0x00005100ff157b82 */ /* 0x000e220000000800 */
[----:B-1----:R-:W-:Y:S01]  /*8ea0*/  I2FP.F32.U32 R10, R19 ;  /* 0x00000013000a7245 */ /* 0x002fe20000201000 */
[----:B------:R-:W-:Y:S01]  /*8eb0*/  ULDC UR6, c[0x0][0x154] ;  /* 0x0000550000067ab9 */ /* 0x000fe20000000800 */
[----:B------:R-:W-:Y:S01]  /*8ec0*/  SHF.R.U32.HI R4, RZ, UR7, R5 ;  /* 0x00000007ff047c19 */ /* 0x000fe20008011605 */
[----:B------:R-:W-:Y:S01]  /*8ed0*/  ULDC.64 UR4, c[0x0][0x620] ;  /* 0x0001880000047ab9 */ /* 0x000fe20000000a00 */
[----:B------:R-:W-:Y:S01]  /*8ee0*/  IADD3 R5, P1, RZ, -R18, RZ ;  /* 0x80000012ff057210 */ /* 0x000fe20007f3e0ff */
[----:B------:R-:W1:Y:S01]  /*8ef0*/  F2I.U32.TRUNC.NTZ R20, R20 ;  /* 0x0000001400147305 */ /* 0x000e62000020f000 */
[----:B------:R-:W-:Y:S01]  /*8f00*/  FMUL R10, R10, UR6 ;  /* 0x000000060a0a7c20 */ /* 0x000fe20008400000 */
[----:B------:R-:W2:Y:S01]  /*8f10*/  LDC R22, c[0x0][0x148] ;  /* 0x00005200ff167b82 */ /* 0x000ea20000000800 */
[----:B------:R-:W-:Y:S01]  /*8f20*/  ULDC.64 UR6, c[0x0][0x640] ;  /* 0x0001900000067ab9 */ /* 0x000fe20000000a00 */
[----:B------:R-:W-:Y:S01]  /*8f30*/  IMAD.X R4, RZ, RZ, ~R4, P1 ;  /* 0x000000ffff047224 */ /* 0x000fe200008e0e04 */
[----:B------:R-:W-:-:S03]  /*8f40*/  ISETP.NE.U32.AND P1, PT, RZ, UR6, PT ;  /* 0x00000006ff007c0c */ /* 0x000fc6000bf25070 */
[----:B------:R-:W-:Y:S01]  /*8f50*/  IMAD R4, R4, UR4, RZ ;  /* 0x0000000404047c24 */ /* 0x000fe2000f8e02ff */
[----:B------:R-:W3:Y:S01]  /*8f60*/  F2I.U32.TRUNC.NTZ R10, R10 ;  /* 0x0000000a000a7305 */ /* 0x000ee2000020f000 */
[----:B------:R-:W-:Y:S02]  /*8f70*/  ISETP.NE.AND.EX P1, PT, RZ, UR7, PT, P1 ;  /* 0x00000007ff007c0c */ /* 0x000fe4000bf25310 */
[C---:B------:R-:W-:Y:S02]  /*8f80*/  IMAD R11, R5.reuse, UR5, R4 ;  /* 0x00000005050b7c24 */ /* 0x040fe4000f8e0204 */
[----:B------:R-:W-:Y:S01]  /*8f90*/  IMAD.WIDE.U32 R4, R5, UR4, R2 ;  /* 0x0000000405047c25 */ /* 0x000fe2000f8e0002 */
[----:B------:R-:W-:-:S03]  /*8fa0*/  ULDC UR4, c[0x0][0x618] ;  /* 0x0001860000047ab9 */ /* 0x000fc60000000800 */
[----:B-1----:R-:W-:Y:S02]  /*8fb0*/  IMAD.MOV R20, RZ, RZ, -R20 ;  /* 0x000000ffff147224 */ /* 0x002fe400078e0a14 */
[----:B------:R-:W-:Y:S02]  /*8fc0*/  IMAD.IADD R5, R5, 0x1, R11 ;  /* 0x0000000105057824 */ /* 0x000fe400078e020b */
[----:B0-----:R-:W-:-:S03]  /*8fd0*/  IMAD R6, R21, R20, R6 ;  /* 0x0000001415067224 */ /* 0x001fc600078e0206 */
[--C-:B------:R-:W-:Y:S01]  /*8fe0*/  SHF.R.U64 R20, R4, UR4, R5.reuse ;  /* 0x0000000404147c19 */ /* 0x100fe20008001205 */
[----:B---3--:R-:W-:Y:S01]  /*8ff0*/  IMAD.MOV R4, RZ, RZ, -R10 ;  /* 0x000000ffff047224 */ /* 0x008fe200078e0a0a */
[----:B------:R-:W-:Y:S01]  /*9000*/  SHF.R.U32.HI R5, RZ, UR4, R5 ;  /* 0x00000004ff057c19 */ /* 0x000fe20008011605 */
[----:B------:R-:W-:Y:S02]  /*9010*/  ULDC UR4, c[0x0][0x608] ;  /* 0x0001820000047ab9 */ /* 0x000fe40000000800 */
[----:B--2---:R-:W-:Y:S01]  /*9020*/  @P2 IMAD R6, R22, R4, R19 ;  /* 0x0000000416062224 */ /* 0x004fe200078e0213 */
[--C-:B------:R-:W-:Y:S02]  /*9030*/  SHF.R.U64 R22, R20, UR4, R5.reuse ;  /* 0x0000000414167c19 */ /* 0x100fe40008001205 */
[----:B------:R-:W-:Y:S01]  /*9040*/  SHF.R.U32.HI R5, RZ, UR4, R5 ;  /* 0x00000004ff057c19 */ /* 0x000fe20008011605 */
[----:B------:R-:W-:-:S03]  /*9050*/  ULDC UR4, c[0x0][0x658] ;  /* 0x0001960000047ab9 */ /* 0x000fc60000000800 */
[--C-:B------:R-:W-:Y:S02]  /*9060*/  SHF.R.U64 R19, R22, UR4, R5.reuse ;  /* 0x0000000416137c19 */ /* 0x100fe40008001205 */
[----:B------:R-:W-:-:S03]  /*9070*/  SHF.R.U32.HI R21, RZ, UR4, R5 ;  /* 0x00000004ff157c19 */ /* 0x000fc60008011605 */
[----:B------:R-:W-:Y:S02]  /*9080*/  IMAD.MOV.U32 R10, RZ, RZ, R19 ;  /* 0x000000ffff0a7224 */ /* 0x000fe400078e0013 */
[----:B------:R-:W-:Y:S01]  /*9090*/  IMAD.MOV.U32 R5, RZ, RZ, R21 ;  /* 0x000000ffff057224 */ /* 0x000fe200078e0015 */
[----:B------:R-:W-:Y:S06]  /*90a0*/  @!P1 BRA `(.L_x_188) ;  /* 0x00000000002c9947 */ /* 0x000fec0003800000 */
        /* <DEDUP_REMOVED lines=9> */
[----:B------:R-:W-:-:S04]  /*9140*/  IMAD.WIDE.U32.X R4, R21, UR7, R4, P4 ;  /* 0x0000000715047c25 */ /* 0x000fc8000a0e0404 */
[----:B------:R-:W-:-:S07]  /*9150*/  IMAD.MOV.U32 R10, RZ, RZ, R4 ;  /* 0x000000ffff0a7224 */ /* 0x000fce00078e0004 */
.L_x_188:
[----:B------:R-:W-:Y:S01]  /*9160*/  ULDC UR4, c[0x0][0x648] ;  /* 0x0001920000047ab9 */ /* 0x000fe20000000800 */
[----:B------:R-:W-:Y:S01]  /*9170*/  LOP3.LUT R4, R22, UR17, RZ, 0xc0, !PT ;  /* 0x0000001116047c12 */ /* 0x000fe2000f8ec0ff */
[----:B------:R-:W-:Y:S01]  /*9180*/  ULDC UR5, c[0x0][0x610] ;  /* 0x0001840000057ab9 */ /* 0x000fe20000000800 */
[----:B------:R-:W-:Y:S01]  /*9190*/  SHF.R.U64 R5, R10, UR4, R5 ;  /* 0x000000040a057c19 */ /* 0x000fe20008001205 */
[----:B------:R-:W-:Y:S01]  /*91a0*/  ULDC UR4, c[0x0][0x638] ;  /* 0x00018e0000047ab9 */ /* 0x000fe20000000800 */
[----:B------:R-:W-:-:S03]  /*91b0*/  LOP3.LUT R20, R20, UR16, RZ, 0xc0, !PT ;  /* 0x0000001014147c12 */ /* 0x000fc6000f8ec0ff */
[----:B------:R-:W-:Y:S02]  /*91c0*/  IMAD.MOV R10, RZ, RZ, -R5 ;  /* 0x000000ffff0a7224 */ /* 0x000fe400078e0a05 */
[----:B------:R-:W-:Y:S02]  /*91d0*/  IMAD R5, R5, UR18, R4 ;  /* 0x0000001205057c24 */ /* 0x000fe4000f8e0204 */
[----:B------:R-:W-:Y:S01]  /*91e0*/  IMAD R19, R10, UR4, R19 ;  /* 0x000000040a137c24 */ /* 0x000fe2000f8e0213 */
[----:B------:R-:W-:Y:S01]  /*91f0*/  ULDC UR4, c[0x0][0x600] ;  /* 0x0001800000047ab9 */ /* 0x000fe20000000800 */
[----:B------:R-:W-:Y:S02]  /*9200*/  IMAD R6, R5, UR5, R6 ;  /* 0x0000000505067c24 */ /* 0x000fe4000f8e0206 */
[----:B------:R-:W-:Y:S02]  /*9210*/  IMAD R19, R19, UR4, R20 ;  /* 0x0000000413137c24 */ /* 0x000fe4000f8e0214 */
[----:B------:R-:W-:-:S02]  /*9220*/  IMAD.MOV.U32 R10, RZ, RZ, 0x1 ;  /* 0x00000001ff0a7424 */ /* 0x000fc400078e00ff */
[----:B------:R-:W-:Y:S01]  /*9230*/  IMAD.MOV.U32 R4, RZ, RZ, R18 ;  /* 0x000000ffff047224 */ /* 0x000fe200078e0012 */
[----:B------:R-:W-:Y:S02]  /*9240*/  SEL R5, R19, R6, !P2 ;  /* 0x0000000613057207 */ /* 0x000fe40005000000 */
[----:B------:R-:W-:-:S07]  /*9250*/  SEL R6, R6, R19, !P2 ;  /* 0x0000001306067207 */ /* 0x000fce0005000000 */
.L_x_186:
[----:B------:R-:W-:Y:S05]  /*9260*/  BSYNC B1 ;  /* 0x0000000000017941 */ /* 0x000fea0003800000 */
.L_x_185:
[----:B------:R-:W-:-:S13]  /*9270*/  LOP3.LUT P1, RZ, R10, 0xff, RZ, 0xc0, !PT ;  /* 0x000000ff0aff7812 */ /* 0x000fda000782c0ff */
[----:B------:R-:W-:Y:S05]  /*9280*/  @P1 BRA `(.L_x_189) ;  /* 0xfffffff400301947 */ /* 0x000fea000383ffff */
[----:B------:R-:W-:Y:S05]  /*9290*/  BSYNC B0 ;  /* 0x0000000000007941 */ /* 0x000fea0003800000 */
.L_x_177:
[----:B------:R-:W-:-:S03]  /*92a0*/  UMOV UR4, 0xffffffff ;  /* 0xffffffff00047882 */ /* 0x000fc60000000000 */
[----:B------:R-:W-:Y:S05]  /*92b0*/  BRA.DIV UR4, `(.L_x_190) ;  /* 0x0000001604f07947 */ /* 0x000fea000b800000 */
[----:B------:R-:W-:-:S13]  /*92c0*/  ELECT P0, URZ, PT ;  /* 0x00000000003f782f */ /* 0x000fda0003800000 */
.L_x_239:
[----:B------:R-:W-:Y:S04]  /*92d0*/  BSSY B0, `(.L_x_191) ;  /* 0x0000154000007945 */ /* 0x000fe80003800000 */
[----:B------:R-:W-:Y:S05]  /*92e0*/  @!P0 BRA `(.L_x_192) ;  /* 0x0000001400488947 */ /* 0x000fea0003800000 */
[----:B------:R-:W-:-:S04]  /*92f0*/  LOP3.LUT R7, R7, 0x2, RZ, 0xfc, !PT ;  /* 0x0000000207077812 */ /* 0x000fc800078efcff */
[----:B------:R-:W-:-:S13]  /*9300*/  ISETP.NE.AND P0, PT, R7, 0x3, PT ;  /* 0x000000030700780c */ /* 0x000fda0003f05270 */
[----:B------:R-:W-:Y:S05]  /*9310*/  @!P0 BRA `(.L_x_193) ;  /* 0x0000000000048947 */ /* 0x000fea0003800000 */
[----:B------:R-:W-:Y:S01]  /*9320*/  BPT.TRAP 0x1 ;  /* 0x000000040000795c */ /* 0x000fe20000300000 */
.L_x_193:
[----:B------:R-:W0:Y:S01]  /*9330*/  S2R R3, SR_CgaCtaId ;  /* 0x0000000000037919 */ /* 0x000e220000008800 */
[----:B------:R-:W-:Y:S02]  /*9340*/  MOV R0, 0x400 ;  /* 0x0000040000007802 */ /* 0x000fe40000000f00 */
[----:B------:R-:W-:Y:S02]  /*9350*/  SHF.L.U32 R2, R12, 0x1f, RZ ;  /* 0x0000001f0c027819 */ /* 0x000fe400000006ff */
[----:B0-----:R-:W-:-:S05]  /*9360*/  LEA R0, R3, R0, 0x18 ;  /* 0x0000000003007211 */ /* 0x001fca00078ec0ff */
[----:B------:R-:W-:-:S04]  /*9370*/  VIADD R0, R0, 0x128 ;  /* 0x0000012800007836 */ /* 0x000fc80000000000 */
[C---:B------:R-:W-:Y:S02]  /*9380*/  IMAD R5, R13.reuse, 0x8, R0 ;  /* 0x000000080d057824 */ /* 0x040fe400078e0200 */
[----:B------:R-:W-:Y:S02]  /*9390*/  VIADD R13, R13, 0x1 ;  /* 0x000000010d0d7836 */ /* 0x000fe40000000000 */
[----:B------:R-:W0:Y:S03]  /*93a0*/  SYNCS.PHASECHK.TRANS64.TRYWAIT P0, [R5+URZ], R2 ;  /* 0x00000002050075a7 */ /* 0x000e26000800017f */
[----:B------:R-:W-:-:S04]  /*93b0*/  ISETP.NE.AND P1, PT, R13, 0x25, PT ;  /* 0x000000250d00780c */ /* 0x000fc80003f25270 */
[----:B------:R-:W-:Y:S02]  /*93c0*/  SEL R3, RZ, 0x1, P1 ;  /* 0x00000001ff037807 */ /* 0x000fe40000800000 */
[----:B------:R-:W-:Y:S02]  /*93d0*/  SEL R13, R13, RZ, P1 ;  /* 0x000000ff0d0d7207 */ /* 0x000fe40000800000 */
[----:B------:R-:W-:-:S03]  /*93e0*/  LOP3.LUT R12, R12, R3, RZ, 0x3c, !PT ;  /* 0x000000030c0c7212 */ /* 0x000fc600078e3cff */
[----:B------:R-:W-:Y:S01]  /*93f0*/  IMAD R7, R13, 0x8, R0 ;  /* 0x000000080d077824 */ /* 0x000fe200078e0200 */
[----:B------:R-:W-:Y:S01]  /*9400*/  SHF.L.U32 R4, R12, 0x1f, RZ ;  /* 0x0000001f0c047819 */ /* 0x000fe200000006ff */
[----:B0-----:R-:W-:Y:S06]  /*9410*/  @!P0 BRA `(.L_x_194) ;  /* 0x0000001400bc8947 */ /* 0x001fec0003800000 */
.L_x_240:
[----:B------:R-:W1:Y:S01]  /*9420*/  SYNCS.PHASECHK.TRANS64.TRYWAIT P0, [R7+URZ], R4 ;  /* 0x00000004070075a7 */ /* 0x000e62000800017f */
[----:B0-----:R-:W-:-:S05]  /*9430*/  VIADD R2, R13, 0x1 ;  /* 0x000000010d027836 */ /* 0x001fca0000000000 */
[----:B------:R-:W-:-:S04]  /*9440*/  ISETP.NE.AND P1, PT, R2, 0x25, PT ;  /* 0x000000250200780c */ /* 0x000fc80003f25270 */
[----:B------:R-:W-:Y:S02]  /*9450*/  SEL R3, RZ, 0x1, P1 ;  /* 0x00000001ff037807 */ /* 0x000fe40000800000 */
[----:B------:R-:W-:Y:S02]  /*9460*/  SEL R9, R2, RZ, P1 ;  /* 0x000000ff02097207 */ /* 0x000fe40000800000 */
[----:B------:R-:W-:-:S03]  /*9470*/  LOP3.LUT R12, R12, R3, RZ, 0x3c, !PT ;  /* 0x000000030c0c7212 */ /* 0x000fc600078e3cff */
[----:B------:R-:W-:Y:S01]  /*9480*/  IMAD R6, R9, 0x8, R0 ;  /* 0x0000000809067824 */ /* 0x000fe200078e0200 */
[----:B------:R-:W-:Y:S01]  /*9490*/  SHF.L.U32 R5, R12, 0x1f, RZ ;  /* 0x0000001f0c057819 */ /* 0x000fe200000006ff */
[----:B-1----:R-:W-:Y:S06]  /*94a0*/  @!P0 BRA `(.L_x_195) ;  /* 0x0000001400ac8947 */ /* 0x002fec0003800000 */
.L_x_241:
[----:B------:R-:W1:Y:S01]  /*94b0*/  SYNCS.PHASECHK.TRANS64.TRYWAIT P0, [R6+URZ], R5 ;  /* 0x00000005060075a7 */ /* 0x000e62000800017f */
[----:B------:R-:W-:-:S05]  /*94c0*/  VIADD R2, R9, 0x1 ;  /* 0x0000000109027836 */ /* 0x000fca0000000000 */
[----:B------:R-:W-:-:S04]  /*94d0*/  ISETP.NE.AND P1, PT, R2, 0x25, PT ;  /* 0x000000250200780c */ /* 0x000fc80003f25270 */
[----:B------:R-:W-:Y:S02]  /*94e0*/  SEL R3, RZ, 0x1, P1 ;  /* 0x00000001ff037807 */ /* 0x000fe40000800000 */
[----:B0-----:R-:W-:Y:S02]  /*94f0*/  SEL R7, R2, RZ, P1 ;  /* 0x000000ff02077207 */ /* 0x001fe40000800000 */
[----:B------:R-:W-:-:S03]  /*9500*/  LOP3.LUT R12, R12, R3, RZ, 0x3c, !PT ;  /* 0x000000030c0c7212 */ /* 0x000fc600078e3cff */
[----:B------:R-:W-:Y:S01]  /*9510*/  IMAD R9, R7, 0x8, R0 ;  /* 0x0000000807097824 */ /* 0x000fe200078e0200 */
[----:B------:R-:W-:Y:S01]  /*9520*/  SHF.L.U32 R4, R12, 0x1f, RZ ;  /* 0x0000001f0c047819 */ /* 0x000fe200000006ff */
[----:B-1----:R-:W-:Y:S06]  /*9530*/  @!P0 BRA `(.L_x_196) ;  /* 0x00000014009c8947 */ /* 0x002fec0003800000 */
.L_x_242:
[----:B------:R-:W1:Y:S01]  /*9540*/  SYNCS.PHASECHK.TRANS64.TRYWAIT P0, [R9+URZ], R4 ;  /* 0x00000004090075a7 */ /* 0x000e62000800017f */
[----:B------:R-:W-:-:S05]  /*9550*/  VIADD R2, R7, 0x1 ;  /* 0x0000000107027836 */ /* 0x000fca0000000000 */
[----:B------:R-:W-:-:S04]  /*9560*/  ISETP.NE.AND P1, PT, R2, 0x25, PT ;  /* 0x000000250200780c */ /* 0x000fc80003f25270 */
[----:B------:R-:W-:Y:S02]  /*9570*/  SEL R3, RZ, 0x1, P1 ;  /* 0x00000001ff037807 */ /* 0x000fe40000800000 */
[----:B------:R-:W-:Y:S02]  /*9580*/  SEL R7, R2, RZ, P1 ;  /* 0x000000ff02077207 */ /* 0x000fe40000800000 */
[----:B------:R-:W-:-:S03]  /*9590*/  LOP3.LUT R12, R12, R3, RZ, 0x3c, !PT ;  /* 0x000000030c0c7212 */ /* 0x000fc600078e3cff */
[----:B0-----:R-:W-:Y:S01]  /*95a0*/  IMAD R6, R7, 0x8, R0 ;  /* 0x0000000807067824 */ /* 0x001fe200078e0200 */
[----:B------:R-:W-:Y:S01]  /*95b0*/  SHF.L.U32 R5, R12, 0x1f, RZ ;  /* 0x0000001f0c057819 */ /* 0x000fe200000006ff */
[----:B-1----:R-:W-:Y:S06]  /*95c0*/  @!P0 BRA `(.L_x_197) ;  /* 0x00000014008c8947 */ /* 0x002fec0003800000 */
.L_x_243:
        /* <DEDUP_REMOVED lines=9> */
.L_x_244:
        /* <DEDUP_REMOVED lines=9> */
.L_x_245:
        /* <DEDUP_REMOVED lines=9> */
.L_x_246:
        /* <DEDUP_REMOVED lines=9> */
.L_x_247:
        /* <DEDUP_REMOVED lines=9> */
.L_x_248:
        /* <DEDUP_REMOVED lines=9> */
.L_x_249:
        /* <DEDUP_REMOVED lines=9> */
.L_x_250:
        /* <DEDUP_REMOVED lines=9> */
.L_x_251:
        /* <DEDUP_REMOVED lines=9> */
.L_x_252:
        /* <DEDUP_REMOVED lines=9> */
.L_x_253:
        /* <DEDUP_REMOVED lines=9> */
.L_x_254:
        /* <DEDUP_REMOVED lines=9> */
.L_x_255:
        /* <DEDUP_REMOVED lines=9> */
.L_x_256:
        /* <DEDUP_REMOVED lines=9> */
.L_x_257:
        /* <DEDUP_REMOVED lines=9> */
.L_x_258:
        /* <DEDUP_REMOVED lines=9> */
.L_x_259:
        /* <DEDUP_REMOVED lines=9> */
.L_x_260:
        /* <DEDUP_REMOVED lines=9> */
.L_x_261:
        /* <DEDUP_REMOVED lines=9> */
.L_x_262:
        /* <DEDUP_REMOVED lines=9> */
.L_x_263:
        /* <DEDUP_REMOVED lines=9> */
.L_x_264:
        /* <DEDUP_REMOVED lines=9> */
.L_x_265:
        /* <DEDUP_REMOVED lines=9> */
.L_x_266:
        /* <DEDUP_REMOVED lines=9> */
.L_x_267:
        /* <DEDUP_REMOVED lines=9> */
.L_x_268:
        /* <DEDUP_REMOVED lines=9> */
.L_x_269:
        /* <DEDUP_REMOVED lines=9> */
.L_x_270:
        /* <DEDUP_REMOVED lines=9> */
.L_x_271:
        /* <DEDUP_REMOVED lines=9> */
.L_x_272:
[----:B------:R-:W1:Y:S01]  /*a620*/  SYNCS.PHASECHK.TRANS64.TRYWAIT P0, [R9+URZ], R4 ;  /* 0x00000004090075a7 */ /* 0x000e62000800017f */
[----:B------:R-:W-:-:S05]  /*a630*/  VIADD R2, R7, 0x1 ;  /* 0x0000000107027836 */ /* 0x000fca0000000000 */
[----:B------:R-:W-:-:S04]  /*a640*/  ISETP.NE.AND P1, PT, R2, 0x25, PT ;  /* 0x000000250200780c */ /* 0x000fc80003f25270 */
[----:B------:R-:W-:Y:S02]  /*a650*/  SEL R3, RZ, 0x1, P1 ;  /* 0x00000001ff037807 */ /* 0x000fe40000800000 */
[----:B------:R-:W-:Y:S02]  /*a660*/  SEL R7, R2, RZ, P1 ;  /* 0x000000ff02077207 */ /* 0x000fe40000800000 */
[----:B------:R-:W-:-:S03]  /*a670*/  LOP3.LUT R12, R12, R3, RZ, 0x3c, !PT ;  /* 0x000000030c0c7212 */ /* 0x000fc600078e3cff */
[----:B------:R-:W-:Y:S01]  /*a680*/  IMAD R8, R7, 0x8, R0 ;  /* 0x0000000807087824 */ /* 0x000fe200078e0200 */
[----:B0-----:R-:W-:Y:S01]  /*a690*/  SHF.L.U32 R5, R12, 0x1f, RZ ;  /* 0x0000001f0c057819 */ /* 0x001fe200000006ff */
[----:B-1----:R-:W-:Y:S06]  /*a6a0*/  @!P0 BRA `(.L_x_227) ;  /* 0x0000000c00ac8947 */ /* 0x002fec0003800000 */
.L_x_273:
[----:B------:R-:W1:Y:S01]  /*a6b0*/  SYNCS.PHASECHK.TRANS64.TRYWAIT P0, [R8+URZ], R5 ;  /* 0x00000005080075a7 */ /* 0x000e62000800017f */
[----:B------:R-:W-:-:S05]  /*a6c0*/  VIADD R2, R7, 0x1 ;  /* 0x0000000107027836 */ /* 0x000fca0000000000 */
[----:B------:R-:W-:-:S04]  /*a6d0*/  ISETP.NE.AND P1, PT, R2, 0x25, PT ;  /* 0x000000250200780c */ /* 0x000fc80003f25270 */
[----:B------:R-:W-:Y:S02]  /*a6e0*/  SEL R3, RZ, 0x1, P1 ;  /* 0x00000001ff037807 */ /* 0x000fe40000800000 */
[----:B------:R-:W-:Y:S02]  /*a6f0*/  SEL R7, R2, RZ, P1 ;  /* 0x000000ff02077207 */ /* 0x000fe40000800000 */
[----:B0-----:R-:W-:-:S03]  /*a700*/  LOP3.LUT R9, R12, R3, RZ, 0x3c, !PT ;  /* 0x000000030c097212 */ /* 0x001fc600078e3cff */
[----:B------:R-:W-:Y:S01]  /*a710*/  IMAD R11, R7, 0x8, R0 ;  /* 0x00000008070b7824 */ /* 0x000fe200078e0200 */
[----:B------:R-:W-:Y:S01]  /*a720*/  SHF.L.U32 R6, R9, 0x1f, RZ ;  /* 0x0000001f09067819 */ /* 0x000fe200000006ff */
[----:B-1----:R-:W-:Y:S06]  /*a730*/  @!P0 BRA `(.L_x_228) ;  /* 0x0000000c009c8947 */ /* 0x002fec0003800000 */
.L_x_274:
[----:B------:R-:W1:Y:S01]  /*a740*/  SYNCS.PHASECHK.TRANS64.TRYWAIT P0, [R11+URZ], R6 ;  /* 0x000000060b0075a7 */ /* 0x000e62000800017f */
[----:B------:R-:W-:-:S05]  /*a750*/  VIADD R2, R7, 0x1 ;  /* 0x0000000107027836 */ /* 0x000fca0000000000 */
[----:B------:R-:W-:-:S04]  /*a760*/  ISETP.NE.AND P1, PT, R2, 0x25, PT ;  /* 0x000000250200780c */ /* 0x000fc80003f25270 */
[----:B------:R-:W-:Y:S02]  /*a770*/  SEL R4, RZ, 0x1, P1 ;  /* 0x00000001ff047807 */ /* 0x000fe40000800000 */
[----:B------:R-:W-:Y:S02]  /*a780*/  SEL R3, R2, RZ, P1 ;  /* 0x000000ff02037207 */ /* 0x000fe40000800000 */
[----:B------:R-:W-:Y:S01]  /*a790*/  LOP3.LUT R4, R9, R4, RZ, 0x3c, !PT ;  /* 0x0000000409047212 */ /* 0x000fe200078e3cff */
[----:B-1----:R-:W-:Y:S06]  /*a7a0*/  @!P0 BRA `(.L_x_229) ;  /* 0x0000000c00948947 */ /* 0x002fec0003800000 */
.L_x_275:
[----:B------:R-:W-:Y:S01]  /*a7b0*/  IMAD R3, R3, 0x8, R0 ;  /* 0x0000000803037824 */ /* 0x000fe200078e0200 */
[----:B------:R-:W-:-:S07]  /*a7c0*/  SHF.L.U32 R0, R4, 0x1f, RZ ;  /* 0x0000001f04007819 */ /* 0x000fce00000006ff */
.L_x_230:
[----:B--2---:R2:W3:Y:S02]  /*a7d0*/  SYNCS.PHASECHK.TRANS64.TRYWAIT P0, [R3+URZ], R0 ;  /* 0x00000000030075a7 */ /* 0x0044e4000800017f */
[----:B---3--:R-:W-:Y:S05]  /*a7e0*/  @!P0 NANOSLEEP.SYNCS 0x989680 ;  /* 0x009896800000895d */ /* 0x008fea0003900000 */
[----:B------:R-:W3:Y:S02]  /*a7f0*/  @!P0 SYNCS.PHASECHK.TRANS64 P0, [R3+URZ], R0 ;  /* 0x00000000030085a7 */ /* 0x000ee4000800007f */
[----:B---3--:R-:W-:Y:S05]  /*a800*/  @!P0 BRA `(.L_x_230) ;  /* 0xfffffffc00f08947 */ /* 0x008fea000383ffff */
.L_x_192:
[----:B------:R-:W-:Y:S05]  /*a810*/  BSYNC B0 ;  /* 0x0000000000007941 */ /* 0x000fea0003800000 */
.L_x_191:
[----:B------:R-:W-:Y:S05]  /*a820*/  EXIT ;  /* 0x000000000000794d */ /* 0x000fea0003800000 */
.L_x_20:
[----:B0-----:R-:W-:-:S04]  /*a830*/  IMAD.U32 R19, RZ, RZ, UR11 ;  /* 0x0000000bff137e24 */ /* 0x001fc8000f8e00ff */
[----:B------:R0:W1:Y:S03]  /*a840*/  SYNCS.PHASECHK.TRANS64.TRYWAIT P0, [R19+URZ+-0x8], R18 ;  /* 0xfffff812130075a7 */ /* 0x000066000800017f */
[----:B-1----:R-:W-:Y:S05]  /*a850*/  @!P0 NANOSLEEP.SYNCS 0x989680 ;  /* 0x009896800000895d */ /* 0x002fea0003900000 */
[----:B------:R-:W1:Y:S02]  /*a860*/  @!P0 SYNCS.PHASECHK.TRANS64 P0, [R19+URZ+-0x8], R18 ;  /* 0xfffff812130085a7 */ /* 0x000e64000800007f */
[----:B-1----:R-:W-:Y:S05]  /*a870*/  @!P0 BRA `(.L_x_20) ;  /* 0xfffffffc00ec8947 */ /* 0x002fea000383ffff */
[----:B------:R-:W-:Y:S05]  /*a880*/  BRA `(.L_x_231) ;  /* 0xffffff7000a47947 */ /* 0x000fea000383ffff */
.L_x_25:
[----:B-1----:R-:W-:-:S04]  /*a890*/  IMAD.U32 R19, RZ, RZ, UR6 ;  /* 0x00000006ff137e24 */ /* 0x002fc8000f8e00ff */
[----:B------:R1:W4:Y:S03]  /*a8a0*/  SYNCS.PHASECHK.TRANS64.TRYWAIT P0, [R19+URZ], R18 ;  /* 0x00000012130075a7 */ /* 0x000326000800017f */
[----:B----4-:R-:W-:Y:S05]  /*a8b0*/  @!P0 NANOSLEEP.SYNCS 0x989680 ;  /* 0x009896800000895d */ /* 0x010fea0003900000 */
[----:B------:R-:W4:Y:S02]  /*a8c0*/  @!P0 SYNCS.PHASECHK.TRANS64 P0, [R19+URZ], R18 ;  /* 0x00000012130085a7 */ /* 0x000f24000800007f */
[----:B----4-:R-:W-:Y:S05]  /*a8d0*/  @!P0 BRA `(.L_x_25) ;  /* 0xfffffffc00ec8947 */ /* 0x010fea000383ffff */
[----:B------:R-:W-:Y:S05]  /*a8e0*/  BRA `(.L_x_24) ;  /* 0xffffff7400d07947 */ /* 0x000fea000383ffff */
.L_x_31:
[----:B-1----:R-:W-:-:S04]  /*a8f0*/  IMAD.U32 R21, RZ, RZ, UR16 ;  /* 0x00000010ff157e24 */ /* 0x002fc8000f8e00ff */
[----:B------:R1:W4:Y:S03]  /*a900*/  SYNCS.PHASECHK.TRANS64.TRYWAIT P0, [R21+URZ], R20 ;  /* 0x00000014150075a7 */ /* 0x000326000800017f */
[----:B----4-:R-:W-:Y:S05]  /*a910*/  @!P0 NANOSLEEP.SYNCS 0x989680 ;  /* 0x009896800000895d */ /* 0x010fea0003900000 */
[----:B------:R-:W4:Y:S02]  /*a920*/  @!P0 SYNCS.PHASECHK.TRANS64 P0, [R21+URZ], R20 ;  /* 0x00000014150085a7 */ /* 0x000f24000800007f */
[----:B----4-:R-:W-:Y:S05]  /*a930*/  @!P0 BRA `(.L_x_31) ;  /* 0xfffffffc00ec8947 */ /* 0x010fea000383ffff */
[----:B------:R-:W-:Y:S05]  /*a940*/  BRA `(.L_x_30) ;  /* 0xffffff7c00f47947 */ /* 0x000fea000383ffff */
.L_x_41:
[----:B0-----:R-:W-:-:S04]  /*a950*/  IMAD.U32 R19, RZ, RZ, UR11 ;  /* 0x0000000bff137e24 */ /* 0x001fc8000f8e00ff */
[----:B------:R0:W1:Y:S03]  /*a960*/  SYNCS.PHASECHK.TRANS64.TRYWAIT P0, [R19+URZ+0x8], R18 ;  /* 0x00000812130075a7 */ /* 0x000066000800017f */
[----:B-1----:R-:W-:Y:S05]  /*a970*/  @!P0 NANOSLEEP.SYNCS 0x989680 ;  /* 0x009896800000895d */ /* 0x002fea0003900000 */
[----:B------:R-:W1:Y:S02]  /*a980*/  @!P0 SYNCS.PHASECHK.TRANS64 P0, [R19+URZ+0x8], R18 ;  /* 0x00000812130085a7 */ /* 0x000e64000800007f */
[----:B-1----:R-:W-:Y:S05]  /*a990*/  @!P0 BRA `(.L_x_41) ;  /* 0xfffffffc00ec8947 */ /* 0x002fea000383ffff */
[----:B------:R-:W-:Y:S05]  /*a9a0*/  BRA `(.L_x_232) ;  /* 0xffffff8c00607947 */ /* 0x000fea000383ffff */
.L_x_178:
[----:B------:R-:W-:Y:S01]  /*a9b0*/  BSSY B1, `(.L_x_233) ;  /* 0x0000006000017945 */ /* 0x000fe20003800000 */
[----:B------:R-:W-:-:S07]  /*a9c0*/  IMAD.MOV.U32 R10, RZ, RZ, -0x1 ;  /* 0xffffffffff0a7424 */ /* 0x000fce00078e00ff */
[----:B------:R-:W-:Y:S05]  /*a9d0*/  WARPSYNC.COLLECTIVE R10, `(.L_x_234) ;  /* 0x000000000a0c7348 */ /* 0x000fea0003c00000 */
[----:B------:R-:W-:Y:S02]  /*a9e0*/  ELECT P1, UR62, PT ;  /* 0x00000000003e782f */ /* 0x000fe40003820000 */
[----:B------:R-:W-:Y:S01]  /*a9f0*/  MOV R10, UR62 ;  /* 0x0000003e000a7c02 */ /* 0x000fe20008000f00 */
[----:B------:R-:W-:Y:S10]  /*aa00*/  ENDCOLLECTIVE ;  /* 0x000000000000791b */ /* 0x000ff40003800000 */
.L_x_234:
[----:B------:R-:W-:Y:S05]  /*aa10*/  BSYNC B1 ;  /* 0x0000000000017941 */ /* 0x000fea0003800000 */
.L_x_233:
[----:B------:R-:W-:Y:S05]  /*aa20*/  BRA `(.L_x_235) ;  /* 0xffffffdc00547947 */ /* 0x000fea000383ffff */
.L_x_181:
[----:B-1----:R1:W2:Y:S02]  /*aa30*/  SYNCS.PHASECHK.TRANS64.TRYWAIT P1, [R21+URZ+0x128], R10 ;  /* 0x0001280a150075a7 */ /* 0x0022a4000802017f */
[----:B--2---:R-:W-:Y:S05]  /*aa40*/  @!P1 NANOSLEEP.SYNCS 0x989680 ;  /* 0x009896800000995d */ /* 0x004fea0003900000 */
[----:B------:R-:W2:Y:S02]  /*aa50*/  @!P1 SYNCS.PHASECHK.TRANS64 P1, [R21+URZ+0x128], R10 ;  /* 0x0001280a150095a7 */ /* 0x000ea4000802007f */
[----:B--2---:R-:W-:Y:S05]  /*aa60*/  @!P1 BRA `(.L_x_181) ;  /* 0xfffffffc00f09947 */ /* 0x004fea000383ffff */
[----:B------:R-:W-:Y:S05]  /*aa70*/  BRA `(.L_x_236) ;  /* 0xffffffdc00887947 */ /* 0x000fea000383ffff */
.L_x_190:
[----:B------:R-:W-:Y:S01]  /*aa80*/  BSSY B0, `(.L_x_237) ;  /* 0x0000006000007945 */ /* 0x000fe20003800000 */
[----:B------:R-:W-:-:S07]  /*aa90*/  IMAD.MOV.U32 R10, RZ, RZ, -0x1 ;  /* 0xffffffffff0a7424 */ /* 0x000fce00078e00ff */
[----:B------:R-:W-:Y:S05]  /*aaa0*/  WARPSYNC.COLLECTIVE R10, `(.L_x_238) ;  /* 0x000000000a0c7348 */ /* 0x000fea0003c00000 */
[----:B------:R-:W-:Y:S02]  /*aab0*/  ELECT P1, UR62, PT ;  /* 0x00000000003e782f */ /* 0x000fe40003820000 */
[----:B------:R-:W-:Y:S01]  /*aac0*/  MOV R10, UR62 ;  /* 0x0000003e000a7c02 */ /* 0x000fe20008000f00 */
[----:B------:R-:W-:Y:S10]  /*aad0*/  ENDCOLLECTIVE ;  /* 0x000000000000791b */ /* 0x000ff40003800000 */
.L_x_238:
[----:B------:R-:W-:Y:S05]  /*aae0*/  BSYNC B0 ;  /* 0x0000000000007941 */ /* 0x000fea0003800000 */
.L_x_237:
[----:B------:R-:W-:Y:S01]  /*aaf0*/  PLOP3.LUT P0, PT, P1, PT, PT, 0x80, 0x0 ;  /* 0x000000000000781c */ /* 0x000fe20000f0f070 */
[----:B------:R-:W-:-:S12]  /*ab00*/  BRA `(.L_x_239) ;  /* 0xffffffe400f07947 */ /* 0x000fd8000383ffff */
.L_x_194:
[----:B0-----:R0:W1:Y:S02]  /*ab10*/  SYNCS.PHASECHK.TRANS64.TRYWAIT P0, [R5+URZ], R2 ;  /* 0x00000002050075a7 */ /* 0x001064000800017f */
[----:B-1----:R-:W-:Y:S05]  /*ab20*/  @!P0 NANOSLEEP.SYNCS 0x989680 ;  /* 0x009896800000895d */ /* 0x002fea0003900000 */
[----:B------:R-:W1:Y:S02]  /*ab30*/  @!P0 SYNCS.PHASECHK.TRANS64 P0, [R5+URZ], R2 ;  /* 0x00000002050085a7 */ /* 0x000e64000800007f */
[----:B-1----:R-:W-:Y:S05]  /*ab40*/  @!P0 BRA `(.L_x_194) ;  /* 0xfffffffc00f08947 */ /* 0x002fea000383ffff */
[----:B------:R-:W-:Y:S05]  /*ab50*/  BRA `(.L_x_240) ;  /* 0xffffffe800307947 */ /* 0x000fea000383ffff */
.L_x_195:
[----:B0-----:R0:W1:Y:S02]  /*ab60*/  SYNCS.PHASECHK.TRANS64.TRYWAIT P0, [R7+URZ], R4 ;  /* 0x00000004070075a7 */ /* 0x001064000800017f */
[----:B-1----:R-:W-:Y:S05]  /*ab70*/  @!P0 NANOSLEEP.SYNCS 0x989680 ;  /* 0x009896800000895d */ /* 0x002fea0003900000 */
[----:B------:R-:W1:Y:S02]  /*ab80*/  @!P0 SYNCS.PHASECHK.TRANS64 P0, [R7+URZ], R4 ;  /* 0x00000004070085a7 */ /* 0x000e64000800007f */
[----:B-1----:R-:W-:Y:S05]  /*ab90*/  @!P0 BRA `(.L_x_195) ;  /* 0xfffffffc00f08947 */ /* 0x002fea000383ffff */
[----:B------:R-:W-:Y:S05]  /*aba0*/  BRA `(.L_x_241) ;  /* 0xffffffe800407947 */ /* 0x000fea000383ffff */
.L_x_196:
[----:B0-----:R0:W1:Y:S02]  /*abb0*/  SYNCS.PHASECHK.TRANS64.TRYWAIT P0, [R6+URZ], R5 ;  /* 0x00000005060075a7 */ /* 0x001064000800017f */
[----:B-1----:R-:W-:Y:S05]  /*abc0*/  @!P0 NANOSLEEP.SYNCS 0x989680 ;  /* 0x009896800000895d */ /* 0x002fea0003900000 */
[----:B------:R-:W1:Y:S02]  /*abd0*/  @!P0 SYNCS.PHASECHK.TRANS64 P0, [R6+URZ], R5 ;  /* 0x00000005060085a7 */ /* 0x000e64000800007f */
[----:B-1----:R-:W-:Y:S05]  /*abe0*/  @!P0 BRA `(.L_x_196) ;  /* 0xfffffffc00f08947 */ /* 0x002fea000383ffff */
[----:B------:R-:W-:Y:S05]  /*abf0*/  BRA `(.L_x_242) ;  /* 0xffffffe800507947 */ /* 0x000fea000383ffff */
.L_x_197:
[----:B0-----:R0:W1:Y:S02]  /*ac00*/  SYNCS.PHASECHK.TRANS64.TRYWAIT P0, [R9+URZ], R4 ;  /* 0x00000004090075a7 */ /* 0x001064000800017f */
[----:B-1----:R-:W-:Y:S05]  /*ac10*/  @!P0 NANOSLEEP.SYNCS 0x989680 ;  /* 0x009896800000895d */ /* 0x002fea0003900000 */
[----:B------:R-:W1:Y:S02]  /*ac20*/  @!P0 SYNCS.PHASECHK.TRANS64 P0, [R9+URZ], R4 ;  /* 0x00000004090085a7 */ /* 0x000e64000800007f */
[----:B-1----:R-:W-:Y:S05]  /*ac30*/  @!P0 BRA `(.L_x_197) ;  /* 0xfffffffc00f08947 */ /* 0x002fea000383ffff */
[----:B------:R-:W-:Y:S05]  /*ac40*/  BRA `(.L_x_243) ;  /* 0xffffffe800607947 */ /* 0x000fea000383ffff */
.L_x_198:
[----:B0-----:R0:W1:Y:S02]  /*ac50*/  SYNCS.PHASECHK.TRANS64.TRYWAIT P0, [R6+URZ], R5 ;  /* 0x00000005060075a7 */ /* 0x001064000800017f */
[----:B-1----:R-:W-:Y:S05]  /*ac60*/  @!P0 NANOSLEEP.SYNCS 0x989680 ;  /* 0x009896800000895d */ /* 0x002fea0003900000 */
[----:B------:R-:W1:Y:S02]  /*ac70*/  @!P0 SYNCS.PHASECHK.TRANS64 P0, [R6+URZ], R5 ;  /* 0x00000005060085a7 */ /* 0x000e64000800007f */
[----:B-1----:R-:W-:Y:S05]  /*ac80*/  @!P0 BRA `(.L_x_198) ;  /* 0xfffffffc00f08947 */ /* 0x002fea000383ffff */
[----:B------:R-:W-:Y:S05]  /*ac90*/  BRA `(.L_x_244) ;  /* 0xffffffe800707947 */ /* 0x000fea000383ffff */
.L_x_199:
[----:B0-----:R0:W1:Y:S02]  /*aca0*/  SYNCS.PHASECHK.TRANS64.TRYWAIT P0, [R9+URZ], R4 ;  /* 0x00000004090075a7 */ /* 0x001064000800017f */
[----:B-1----:R-:W-:Y:S05]  /*acb0*/  @!P0 NANOSLEEP.SYNCS 0x989680 ;  /* 0x009896800000895d */ /* 0x002fea0003900000 */
[----:B------:R-:W1:Y:S02]  /*acc0*/  @!P0 SYNCS.PHASECHK.TRANS64 P0, [R9+URZ], R4 ;  /* 0x00000004090085a7 */ /* 0x000e64000800007f */
[----:B-1----:R-:W-:Y:S05]  /*acd0*/  @!P0 BRA `(.L_x_199) ;  /* 0xfffffffc00f08947 */ /* 0x002fea000383ffff */
[----:B------:R-:W-:Y:S05]  /*ace0*/  BRA `(.L_x_245) ;  /* 0xffffffe800807947 */ /* 0x000fea000383ffff */
.L_x_200:
[----:B0-----:R0:W1:Y:S02]  /*acf0*/  SYNCS.PHASECHK.TRANS64.TRYWAIT P0, [R6+URZ], R5 ;  /* 0x00000005060075a7 */ /* 0x001064000800017f */
[----:B-1----:R-:W-:Y:S05]  /*ad00*/  @!P0 NANOSLEEP.SYNCS 0x989680 ;  /* 0x009896800000895d */ /* 0x002fea0003900000 */
[----:B------:R-:W1:Y:S02]  /*ad10*/  @!P0 SYNCS.PHASECHK.TRANS64 P0, [R6+URZ], R5 ;  /* 0x00000005060085a7 */ /* 0x000e64000800007f */
[----:B-1----:R-:W-:Y:S05]  /*ad20*/  @!P0 BRA `(.L_x_200) ;  /* 0xfffffffc00f08947 */ /* 0x002fea000383ffff */
[----:B------:R-:W-:Y:S05]  /*ad30*/  BRA `(.L_x_246) ;  /* 0xffffffe800907947 */ /* 0x000fea000383ffff */
.L_x_201:
[----:B0-----:R0:W1:Y:S02]  /*ad40*/  SYNCS.PHASECHK.TRANS64.TRYWAIT P0, [R9+URZ], R4 ;  /* 0x00000004090075a7 */ /* 0x001064000800017f */
[----:B-1----:R-:W-:Y:S05]  /*ad50*/  @!P0 NANOSLEEP.SYNCS 0x989680 ;  /* 0x009896800000895d */ /* 0x002fea0003900000 */
[----:B------:R-:W1:Y:S02]  /*ad60*/  @!P0 SYNCS.PHASECHK.TRANS64 P0, [R9+URZ], R4 ;  /* 0x00000004090085a7 */ /* 0x000e64000800007f */
[----:B-1----:R-:W-:Y:S05]  /*ad70*/  @!P0 BRA `(.L_x_201) ;  /* 0xfffffffc00f08947 */ /* 0x002fea000383ffff */
[----:B------:R-:W-:Y:S05]  /*ad80*/  BRA `(.L_x_247) ;  /* 0xffffffe800a07947 */ /* 0x000fea000383ffff */
.L_x_202:
[----:B0-----:R0:W1:Y:S02]  /*ad90*/  SYNCS.PHASECHK.TRANS64.TRYWAIT P0, [R6+URZ], R5 ;  /* 0x00000005060075a7 */ /* 0x001064000800017f */
[----:B-1----:R-:W-:Y:S05]  /*ada0*/  @!P0 NANOSLEEP.SYNCS 0x989680 ;  /* 0x009896800000895d */ /* 0x002fea0003900000 */
[----:B------:R-:W1:Y:S02]  /*adb0*/  @!P0 SYNCS.PHASECHK.TRANS64 P0, [R6+URZ], R5 ;  /* 0x00000005060085a7 */ /* 0x000e64000800007f */
[----:B-1----:R-:W-:Y:S05]  /*adc0*/  @!P0 BRA `(.L_x_202) ;  /* 0xfffffffc00f08947 */ /* 0x002fea000383ffff */
[----:B------:R-:W-:Y:S05]  /*add0*/  BRA `(.L_x_248) ;  /* 0xffffffe800b07947 */ /* 0x000fea000383ffff */
.L_x_203:
[----:B0-----:R0:W1:Y:S02]  /*ade0*/  SYNCS.PHASECHK.TRANS64.TRYWAIT P0, [R9+URZ], R4 ;  /* 0x00000004090075a7 */ /* 0x001064000800017f */
[----:B-1----:R-:W-:Y:S05]  /*adf0*/  @!P0 NANOSLEEP.SYNCS 0x989680 ;  /* 0x009896800000895d */ /* 0x002fea0003900000 */
[----:B------:R-:W1:Y:S02]  /*ae00*/  @!P0 SYNCS.PHASECHK.TRANS64 P0, [R9+URZ], R4 ;  /* 0x00000004090085a7 */ /* 0x000e64000800007f */
[----:B-1----:R-:W-:Y:S05]  /*ae10*/  @!P0 BRA `(.L_x_203) ;  /* 0xfffffffc00f08947 */ /* 0x002fea000383ffff */
[----:B------:R-:W-:Y:S05]  /*ae20*/  BRA `(.L_x_249) ;  /* 0xffffffe800c07947 */ /* 0x000fea000383ffff */
.L_x_204:
[----:B0-----:R0:W1:Y:S02]  /*ae30*/  SYNCS.PHASECHK.TRANS64.TRYWAIT P0, [R6+URZ], R5 ;  /* 0x00000005060075a7 */ /* 0x001064000800017f */
[----:B-1----:R-:W-:Y:S05]  /*ae40*/  @!P0 NANOSLEEP.SYNCS 0x989680 ;  /* 0x009896800000895d */ /* 0x002fea0003900000 */
[----:B------:R-:W1:Y:S02]  /*ae50*/  @!P0 SYNCS.PHASECHK.TRANS64 P0, [R6+URZ], R5 ;  /* 0x00000005060085a7 */ /* 0x000e64000800007f */
[----:B-1----:R-:W-:Y:S05]  /*ae60*/  @!P0 BRA `(.L_x_204) ;  /* 0xfffffffc00f08947 */ /* 0x002fea000383ffff */
[----:B------:R-:W-:Y:S05]  /*ae70*/  BRA `(.L_x_250) ;  /* 0xffffffe800d07947 */ /* 0x000fea000383ffff */
.L_x_205:
[----:B0-----:R0:W1:Y:S02]  /*ae80*/  SYNCS.PHASECHK.TRANS64.TRYWAIT P0, [R9+URZ], R4 ;  /* 0x00000004090075a7 */ /* 0x001064000800017f */
[----:B-1----:R-:W-:Y:S05]  /*ae90*/  @!P0 NANOSLEEP.SYNCS 0x989680 ;  /* 0x009896800000895d */ /* 0x002fea0003900000 */
[----:B------:R-:W1:Y:S02]  /*aea0*/  @!P0 SYNCS.PHASECHK.TRANS64 P0, [R9+URZ], R4 ;  /* 0x00000004090085a7 */ /* 0x000e64000800007f */
[----:B-1----:R-:W-:Y:S05]  /*aeb0*/  @!P0 BRA `(.L_x_205) ;  /* 0xfffffffc00f08947 */ /* 0x002fea000383ffff */
[----:B------:R-:W-:Y:S05]  /*aec0*/  BRA `(.L_x_251) ;  /* 0xffffffe800e07947 */ /* 0x000fea000383ffff */
.L_x_206:
[----:B0-----:R0:W1:Y:S02]  /*aed0*/  SYNCS.PHASECHK.TRANS64.TRYWAIT P0, [R6+URZ], R5 ;  /* 0x00000005060075a7 */ /* 0x001064000800017f */
[----:B-1----:R-:W-:Y:S05]  /*aee0*/  @!P0 NANOSLEEP.SYNCS 0x989680 ;  /* 0x009896800000895d */ /* 0x002fea0003900000 */
[----:B------:R-:W1:Y:S02]  /*aef0*/  @!P0 SYNCS.PHASECHK.TRANS64 P0, [R6+URZ], R5 ;  /* 0x00000005060085a7 */ /* 0x000e64000800007f */
[----:B-1----:R-:W-:Y:S05]  /*af00*/  @!P0 BRA `(.L_x_206) ;  /* 0xfffffffc00f08947 */ /* 0x002fea000383ffff */
[----:B------:R-:W-:Y:S05]  /*af10*/  BRA `(.L_x_252) ;  /* 0xffffffe800f07947 */ /* 0x000fea000383ffff */
.L_x_207:
[----:B0-----:R0:W1:Y:S02]  /*af20*/  SYNCS.PHASECHK.TRANS64.TRYWAIT P0, [R9+URZ], R4 ;  /* 0x00000004090075a7 */ /* 0x001064000800017f */
[----:B-1----:R-:W-:Y:S05]  /*af30*/  @!P0 NANOSLEEP.SYNCS 0x989680 ;  /* 0x009896800000895d */ /* 0x002fea0003900000 */
[----:B------:R-:W1:Y:S02]  /*af40*/  @!P0 SYNCS.PHASECHK.TRANS64 P0, [R9+URZ], R4 ;  /* 0x00000004090085a7 */ /* 0x000e64000800007f */
[----:B-1----:R-:W-:Y:S05]  /*af50*/  @!P0 BRA `(.L_x_207) ;  /* 0xfffffffc00f08947 */ /* 0x002fea000383ffff */
[----:B------:R-:W-:Y:S05]  /*af60*/  BRA `(.L_x_253) ;  /* 0xffffffec00007947 */ /* 0x000fea000383ffff */
.L_x_208:
[----:B0-----:R0:W1:Y:S02]  /*af70*/  SYNCS.PHASECHK.TRANS64.TRYWAIT P0, [R6+URZ], R5 ;  /* 0x00000005060075a7 */ /* 0x001064000800017f */
[----:B-1----:R-:W-:Y:S05]  /*af80*/  @!P0 NANOSLEEP.SYNCS 0x989680 ;  /* 0x009896800000895d */ /* 0x002fea0003900000 */
[----:B------:R-:W1:Y:S02]  /*af90*/  @!P0 SYNCS.PHASECHK.TRANS64 P0, [R6+URZ], R5 ;  /* 0x00000005060085a7 */ /* 0x000e64000800007f */
[----:B-1----:R-:W-:Y:S05]  /*afa0*/  @!P0 BRA `(.L_x_208) ;  /* 0xfffffffc00f08947 */ /* 0x002fea000383ffff */
[----:B------:R-:W-:Y:S05]  /*afb0*/  BRA `(.L_x_254) ;  /* 0xffffffec00107947 */ /* 0x000fea000383ffff */
.L_x_209:
[----:B0-----:R0:W1:Y:S02]  /*afc0*/  SYNCS.PHASECHK.TRANS64.TRYWAIT P0, [R9+URZ], R4 ;  /* 0x00000004090075a7 */ /* 0x001064000800017f */
[----:B-1----:R-:W-:Y:S05]  /*afd0*/  @!P0 NANOSLEEP.SYNCS 0x989680 ;  /* 0x009896800000895d */ /* 0x002fea0003900000 */
[----:B------:R-:W1:Y:S02]  /*afe0*/  @!P0 SYNCS.PHASECHK.TRANS64 P0, [R9+URZ], R4 ;  /* 0x00000004090085a7 */ /* 0x000e64000800007f */
[----:B-1----:R-:W-:Y:S05]  /*aff0*/  @!P0 BRA `(.L_x_209) ;  /* 0xfffffffc00f08947 */ /* 0x002fea000383ffff */
[----:B------:R-:W-:Y:S05]  /*b000*/  BRA `(.L_x_255) ;  /* 0xffffffec00207947 */ /* 0x000fea000383ffff */
.L_x_210:
[----:B0-----:R0:W1:Y:S02]  /*b010*/  SYNCS.PHASECHK.TRANS64.TRYWAIT P0, [R6+URZ], R5 ;  /* 0x00000005060075a7 */ /* 0x001064000800017f */
[----:B-1----:R-:W-:Y:S05]  /*b020*/  @!P0 NANOSLEEP.SYNCS 0x989680 ;  /* 0x009896800000895d */ /* 0x002fea0003900000 */
[----:B------:R-:W1:Y:S02]  /*b030*/  @!P0 SYNCS.PHASECHK.TRANS64 P0, [R6+URZ], R5 ;  /* 0x00000005060085a7 */ /* 0x000e64000800007f */
[----:B-1----:R-:W-:Y:S05]  /*b040*/  @!P0 BRA `(.L_x_210) ;  /* 0xfffffffc00f08947 */ /* 0x002fea000383ffff */
[----:B------:R-:W-:Y:S05]  /*b050*/  BRA `(.L_x_256) ;  /* 0xffffffec00307947 */ /* 0x000fea000383ffff */
.L_x_211:
[----:B0-----:R0:W1:Y:S02]  /*b060*/  SYNCS.PHASECHK.TRANS64.TRYWAIT P0, [R9+URZ], R4 ;  /* 0x00000004090075a7 */ /* 0x001064000800017f */
[----:B-1----:R-:W-:Y:S05]  /*b070*/  @!P0 NANOSLEEP.SYNCS 0x989680 ;  /* 0x009896800000895d */ /* 0x002fea0003900000 */
[----:B------:R-:W1:Y:S02]  /*b080*/  @!P0 SYNCS.PHASECHK.TRANS64 P0, [R9+URZ], R4 ;  /* 0x00000004090085a7 */ /* 0x000e64000800007f */
[----:B-1----:R-:W-:Y:S05]  /*b090*/  @!P0 BRA `(.L_x_211) ;  /* 0xfffffffc00f08947 */ /* 0x002fea000383ffff */
[----:B------:R-:W-:Y:S05]  /*b0a0*/  BRA `(.L_x_257) ;  /* 0xffffffec00407947 */ /* 0x000fea000383ffff */
.L_x_212:
[----:B0-----:R0:W1:Y:S02]  /*b0b0*/  SYNCS.PHASECHK.TRANS64.TRYWAIT P0, [R6+URZ], R5 ;  /* 0x00000005060075a7 */ /* 0x001064000800017f */
[----:B-1----:R-:W-:Y:S05]  /*b0c0*/  @!P0 NANOSLEEP.SYNCS 0x989680 ;  /* 0x009896800000895d */ /* 0x002fea0003900000 */
[----:B------:R-:W1:Y:S02]  /*b0d0*/  @!P0 SYNCS.PHASECHK.TRANS64 P0, [R6+URZ], R5 ;  /* 0x00000005060085a7 */ /* 0x000e64000800007f */
[----:B-1----:R-:W-:Y:S05]  /*b0e0*/  @!P0 BRA `(.L_x_212) ;  /* 0xfffffffc00f08947 */ /* 0x002fea000383ffff */
[----:B------:R-:W-:Y:S05]  /*b0f0*/  BRA `(.L_x_258) ;  /* 0xffffffec00507947 */ /* 0x000fea000383ffff */
.L_x_213:
[----:B0-----:R0:W1:Y:S02]  /*b100*/  SYNCS.PHASECHK.TRANS64.TRYWAIT P0, [R9+URZ], R4 ;  /* 0x00000004090075a7 */ /* 0x001064000800017f */
[----:B-1----:R-:W-:Y:S05]  /*b110*/  @!P0 NANOSLEEP.SYNCS 0x989680 ;  /* 0x009896800000895d */ /* 0x002fea0003900000 */
[----:B------:R-:W1:Y:S02]  /*b120*/  @!P0 SYNCS.PHASECHK.TRANS64 P0, [R9+URZ], R4 ;  /* 0x00000004090085a7 */ /* 0x000e64000800007f */
[----:B-1----:R-:W-:Y:S05]  /*b130*/  @!P0 BRA `(.L_x_213) ;  /* 0xfffffffc00f08947 */ /* 0x002fea000383ffff */
[----:B------:R-:W-:Y:S05]  /*b140*/  BRA `(.L_x_259) ;  /* 0xffffffec00607947 */ /* 0x000fea000383ffff */
.L_x_214:
[----:B0-----:R0:W1:Y:S02]  /*b150*/  SYNCS.PHASECHK.TRANS64.TRYWAIT P0, [R6+URZ], R5 ;  /* 0x00000005060075a7 */ /* 0x001064000800017f */
[----:B-1----:R-:W-:Y:S05]  /*b160*/  @!P0 NANOSLEEP.SYNCS 0x989680 ;  /* 0x009896800000895d */ /* 0x002fea0003900000 */
[----:B------:R-:W1:Y:S02]  /*b170*/  @!P0 SYNCS.PHASECHK.TRANS64 P0, [R6+URZ], R5 ;  /* 0x00000005060085a7 */ /* 0x000e64000800007f */
[----:B-1----:R-:W-:Y:S05]  /*b180*/  @!P0 BRA `(.L_x_214) ;  /* 0xfffffffc00f08947 */ /* 0x002fea000383ffff */
[----:B------:R-:W-:Y:S05]  /*b190*/  BRA `(.L_x_260) ;  /* 0xffffffec00707947 */ /* 0x000fea000383ffff */
.L_x_215:
[----:B0-----:R0:W1:Y:S02]  /*b1a0*/  SYNCS.PHASECHK.TRANS64.TRYWAIT P0, [R9+URZ], R4 ;  /* 0x00000004090075a7 */ /* 0x001064000800017f */
[----:B-1----:R-:W-:Y:S05]  /*b1b0*/  @!P0 NANOSLEEP.SYNCS 0x989680 ;  /* 0x009896800000895d */ /* 0x002fea0003900000 */
[----:B------:R-:W1:Y:S02]  /*b1c0*/  @!P0 SYNCS.PHASECHK.TRANS64 P0, [R9+URZ], R4 ;  /* 0x00000004090085a7 */ /* 0x000e64000800007f */
[----:B-1----:R-:W-:Y:S05]  /*b1d0*/  @!P0 BRA `(.L_x_215) ;  /* 0xfffffffc00f08947 */ /* 0x002fea000383ffff */
[----:B------:R-:W-:Y:S05]  /*b1e0*/  BRA `(.L_x_261) ;  /* 0xffffffec00807947 */ /* 0x000fea000383ffff */
.L_x_216:
[----:B0-----:R0:W1:Y:S02]  /*b1f0*/  SYNCS.PHASECHK.TRANS64.TRYWAIT P0, [R6+URZ], R5 ;  /* 0x00000005060075a7 */ /* 0x001064000800017f */
[----:B-1----:R-:W-:Y:S05]  /*b200*/  @!P0 NANOSLEEP.SYNCS 0x989680 ;  /* 0x009896800000895d */ /* 0x002fea0003900000 */
[----:B------:R-:W1:Y:S02]  /*b210*/  @!P0 SYNCS.PHASECHK.TRANS64 P0, [R6+URZ], R5 ;  /* 0x00000005060085a7 */ /* 0x000e64000800007f */
[----:B-1----:R-:W-:Y:S05]  /*b220*/  @!P0 BRA `(.L_x_216) ;  /* 0xfffffffc00f08947 */ /* 0x002fea000383ffff */
[----:B------:R-:W-:Y:S05]  /*b230*/  BRA `(.L_x_262) ;  /* 0xffffffec00907947 */ /* 0x000fea000383ffff */
.L_x_217:
[----:B0-----:R0:W1:Y:S02]  /*b240*/  SYNCS.PHASECHK.TRANS64.TRYWAIT P0, [R9+URZ], R4 ;  /* 0x00000004090075a7 */ /* 0x001064000800017f */
[----:B-1----:R-:W-:Y:S05]  /*b250*/  @!P0 NANOSLEEP.SYNCS 0x989680 ;  /* 0x009896800000895d */ /* 0x002fea0003900000 */
[----:B------:R-:W1:Y:S02]  /*b260*/  @!P0 SYNCS.PHASECHK.TRANS64 P0, [R9+URZ], R4 ;  /* 0x00000004090085a7 */ /* 0x000e64000800007f */
[----:B-1----:R-:W-:Y:S05]  /*b270*/  @!P0 BRA `(.L_x_217) ;  /* 0xfffffffc00f08947 */ /* 0x002fea000383ffff */
[----:B------:R-:W-:Y:S05]  /*b280*/  BRA `(.L_x_263) ;  /* 0xffffffec00a07947 */ /* 0x000fea000383ffff */
.L_x_218:
[----:B0-----:R0:W1:Y:S02]  /*b290*/  SYNCS.PHASECHK.TRANS64.TRYWAIT P0, [R6+URZ], R5 ;  /* 0x00000005060075a7 */ /* 0x001064000800017f */
[----:B-1----:R-:W-:Y:S05]  /*b2a0*/  @!P0 NANOSLEEP.SYNCS 0x989680 ;  /* 0x009896800000895d */ /* 0x002fea0003900000 */
[----:B------:R-:W1:Y:S02]  /*b2b0*/  @!P0 SYNCS.PHASECHK.TRANS64 P0, [R6+URZ], R5 ;  /* 0x00000005060085a7 */ /* 0x000e64000800007f */
[----:B-1----:R-:W-:Y:S05]  /*b2c0*/  @!P0 BRA `(.L_x_218) ;  /* 0xfffffffc00f08947 */ /* 0x002fea000383ffff */
[----:B------:R-:W-:Y:S05]  /*b2d0*/  BRA `(.L_x_264) ;  /* 0xffffffec00b07947 */ /* 0x000fea000383ffff */
.L_x_219:
[----:B0-----:R0:W1:Y:S02]  /*b2e0*/  SYNCS.PHASECHK.TRANS64.TRYWAIT P0, [R9+URZ], R4 ;  /* 0x00000004090075a7 */ /* 0x001064000800017f */
[----:B-1----:R-:W-:Y:S05]  /*b2f0*/  @!P0 NANOSLEEP.SYNCS 0x989680 ;  /* 0x009896800000895d */ /* 0x002fea0003900000 */
[----:B------:R-:W1:Y:S02]  /*b300*/  @!P0 SYNCS.PHASECHK.TRANS64 P0, [R9+URZ], R4 ;  /* 0x00000004090085a7 */ /* 0x000e64000800007f */
[----:B-1----:R-:W-:Y:S05]  /*b310*/  @!P0 BRA `(.L_x_219) ;  /* 0xfffffffc00f08947 */ /* 0x002fea000383ffff */
[----:B------:R-:W-:Y:S05]  /*b320*/  BRA `(.L_x_265) ;  /* 0xffffffec00c07947 */ /* 0x000fea000383ffff */
.L_x_220:
[----:B0-----:R0:W1:Y:S02]  /*b330*/  SYNCS.PHASECHK.TRANS64.TRYWAIT P0, [R6+URZ], R5 ;  /* 0x00000005060075a7 */ /* 0x001064000800017f */
[----:B-1----:R-:W-:Y:S05]  /*b340*/  @!P0 NANOSLEEP.SYNCS 0x989680 ;  /* 0x009896800000895d */ /* 0x002fea0003900000 */
[----:B------:R-:W1:Y:S02]  /*b350*/  @!P0 SYNCS.PHASECHK.TRANS64 P0, [R6+URZ], R5 ;  /* 0x00000005060085a7 */ /* 0x000e64000800007f */
[----:B-1----:R-:W-:Y:S05]  /*b360*/  @!P0 BRA `(.L_x_220) ;  /* 0xfffffffc00f08947 */ /* 0x002fea000383ffff */
[----:B------:R-:W-:Y:S05]  /*b370*/  BRA `(.L_x_266) ;  /* 0xffffffec00d07947 */ /* 0x000fea000383ffff */
.L_x_221:
[----:B0-----:R0:W1:Y:S02]  /*b380*/  SYNCS.PHASECHK.TRANS64.TRYWAIT P0, [R9+URZ], R4 ;  /* 0x00000004090075a7 */ /* 0x001064000800017f */
[----:B-1----:R-:W-:Y:S05]  /*b390*/  @!P0 NANOSLEEP.SYNCS 0x989680 ;  /* 0x009896800000895d */ /* 0x002fea0003900000 */
[----:B------:R-:W1:Y:S02]  /*b3a0*/  @!P0 SYNCS.PHASECHK.TRANS64 P0, [R9+URZ], R4 ;  /* 0x00000004090085a7 */ /* 0x000e64000800007f */
[----:B-1----:R-:W-:Y:S05]  /*b3b0*/  @!P0 BRA `(.L_x_221) ;  /* 0xfffffffc00f08947 */ /* 0x002fea000383ffff */
[----:B------:R-:W-:Y:S05]  /*b3c0*/  BRA `(.L_x_267) ;  /* 0xffffffec00e07947 */ /* 0x000fea000383ffff */
.L_x_222:
[----:B0-----:R0:W1:Y:S02]  /*b3d0*/  SYNCS.PHASECHK.TRANS64.TRYWAIT P0, [R6+URZ], R5 ;  /* 0x00000005060075a7 */ /* 0x001064000800017f */
[----:B-1----:R-:W-:Y:S05]  /*b3e0*/  @!P0 NANOSLEEP.SYNCS 0x989680 ;  /* 0x009896800000895d */ /* 0x002fea0003900000 */
[----:B------:R-:W1:Y:S02]  /*b3f0*/  @!P0 SYNCS.PHASECHK.TRANS64 P0, [R6+URZ], R5 ;  /* 0x00000005060085a7 */ /* 0x000e64000800007f */
[----:B-1----:R-:W-:Y:S05]  /*b400*/  @!P0 BRA `(.L_x_222) ;  /* 0xfffffffc00f08947 */ /* 0x002fea000383ffff */
[----:B------:R-:W-:Y:S05]  /*b410*/  BRA `(.L_x_268) ;  /* 0xffffffec00f07947 */ /* 0x000fea000383ffff */
.L_x_223:
[----:B0-----:R0:W1:Y:S02]  /*b420*/  SYNCS.PHASECHK.TRANS64.TRYWAIT P0, [R9+URZ], R4 ;  /* 0x00000004090075a7 */ /* 0x001064000800017f */
[----:B-1----:R-:W-:Y:S05]  /*b430*/  @!P0 NANOSLEEP.SYNCS 0x989680 ;  /* 0x009896800000895d */ /* 0x002fea0003900000 */
[----:B------:R-:W1:Y:S02]  /*b440*/  @!P0 SYNCS.PHASECHK.TRANS64 P0, [R9+URZ], R4 ;  /* 0x00000004090085a7 */ /* 0x000e64000800007f */
[----:B-1----:R-:W-:Y:S05]  /*b450*/  @!P0 BRA `(.L_x_223) ;  /* 0xfffffffc00f08947 */ /* 0x002fea000383ffff */
[----:B------:R-:W-:Y:S05]  /*b460*/  BRA `(.L_x_269) ;  /* 0xfffffff000007947 */ /* 0x000fea000383ffff */
.L_x_224:
[----:B0-----:R0:W1:Y:S02]  /*b470*/  SYNCS.PHASECHK.TRANS64.TRYWAIT P0, [R6+URZ], R5 ;  /* 0x00000005060075a7 */ /* 0x001064000800017f */
[----:B-1----:R-:W-:Y:S05]  /*b480*/  @!P0 NANOSLEEP.SYNCS 0x989680 ;  /* 0x009896800000895d */ /* 0x002fea0003900000 */
[----:B------:R-:W1:Y:S02]  /*b490*/  @!P0 SYNCS.PHASECHK.TRANS64 P0, [R6+URZ], R5 ;  /* 0x00000005060085a7 */ /* 0x000e64000800007f */
[----:B-1----:R-:W-:Y:S05]  /*b4a0*/  @!P0 BRA `(.L_x_224) ;  /* 0xfffffffc00f08947 */ /* 0x002fea000383ffff */
[----:B------:R-:W-:Y:S05]  /*b4b0*/  BRA `(.L_x_270) ;  /* 0xfffffff000107947 */ /* 0x000fea000383ffff */
.L_x_225:
[----:B0-----:R0:W1:Y:S02]  /*b4c0*/  SYNCS.PHASECHK.TRANS64.TRYWAIT P0, [R9+URZ], R4 ;  /* 0x00000004090075a7 */ /* 0x001064000800017f */
[----:B-1----:R-:W-:Y:S05]  /*b4d0*/  @!P0 NANOSLEEP.SYNCS 0x989680 ;  /* 0x009896800000895d */ /* 0x002fea0003900000 */
[----:B------:R-:W1:Y:S02]  /*b4e0*/  @!P0 SYNCS.PHASECHK.TRANS64 P0, [R9+URZ], R4 ;  /* 0x00000004090085a7 */ /* 0x000e64000800007f */
[----:B-1----:R-:W-:Y:S05]  /*b4f0*/  @!P0 BRA `(.L_x_225) ;  /* 0xfffffffc00f08947 */ /* 0x002fea000383ffff */
[----:B------:R-:W-:Y:S05]  /*b500*/  BRA `(.L_x_271) ;  /* 0xfffffff000207947 */ /* 0x000fea000383ffff */
.L_x_226:
[----:B0-----:R0:W1:Y:S02]  /*b510*/  SYNCS.PHASECHK.TRANS64.TRYWAIT P0, [R6+URZ], R5 ;  /* 0x00000005060075a7 */ /* 0x001064000800017f */
[----:B-1----:R-:W-:Y:S05]  /*b520*/  @!P0 NANOSLEEP.SYNCS 0x989680 ;  /* 0x009896800000895d */ /* 0x002fea0003900000 */
[----:B------:R-:W1:Y:S02]  /*b530*/  @!P0 SYNCS.PHASECHK.TRANS64 P0, [R6+URZ], R5 ;  /* 0x00000005060085a7 */ /* 0x000e64000800007f */
[----:B-1----:R-:W-:Y:S05]  /*b540*/  @!P0 BRA `(.L_x_226) ;  /* 0xfffffffc00f08947 */ /* 0x002fea000383ffff */
[----:B------:R-:W-:Y:S05]  /*b550*/  BRA `(.L_x_272) ;  /* 0xfffffff000307947 */ /* 0x000fea000383ffff */
.L_x_227:
[----:B0-----:R0:W1:Y:S02]  /*b560*/  SYNCS.PHASECHK.TRANS64.TRYWAIT P0, [R9+URZ], R4 ;  /* 0x00000004090075a7 */ /* 0x001064000800017f */
[----:B-1----:R-:W-:Y:S05]  /*b570*/  @!P0 NANOSLEEP.SYNCS 0x989680 ;  /* 0x009896800000895d */ /* 0x002fea0003900000 */
[----:B------:R-:W1:Y:S02]  /*b580*/  @!P0 SYNCS.PHASECHK.TRANS64 P0, [R9+URZ], R4 ;  /* 0x00000004090085a7 */ /* 0x000e64000800007f */
[----:B-1----:R-:W-:Y:S05]  /*b590*/  @!P0 BRA `(.L_x_227) ;  /* 0xfffffffc00f08947 */ /* 0x002fea000383ffff */
[----:B------:R-:W-:Y:S05]  /*b5a0*/  BRA `(.L_x_273) ;  /* 0xfffffff000407947 */ /* 0x000fea000383ffff */
.L_x_228:
[----:B0-----:R0:W1:Y:S02]  /*b5b0*/  SYNCS.PHASECHK.TRANS64.TRYWAIT P0, [R8+URZ], R5 ;  /* 0x00000005080075a7 */ /* 0x001064000800017f */
[----:B-1----:R-:W-:Y:S05]  /*b5c0*/  @!P0 NANOSLEEP.SYNCS 0x989680 ;  /* 0x009896800000895d */ /* 0x002fea0003900000 */
[----:B------:R-:W1:Y:S02]  /*b5d0*/  @!P0 SYNCS.PHASECHK.TRANS64 P0, [R8+URZ], R5 ;  /* 0x00000005080085a7 */ /* 0x000e64000800007f */
[----:B-1----:R-:W-:Y:S05]  /*b5e0*/  @!P0 BRA `(.L_x_228) ;  /* 0xfffffffc00f08947 */ /* 0x002fea000383ffff */
[----:B------:R-:W-:Y:S05]  /*b5f0*/  BRA `(.L_x_274) ;  /* 0xfffffff000507947 */ /* 0x000fea000383ffff */
.L_x_229:
[----:B-1----:R1:W2:Y:S02]  /*b600*/  SYNCS.PHASECHK.TRANS64.TRYWAIT P0, [R11+URZ], R6 ;  /* 0x000000060b0075a7 */ /* 0x0022a4000800017f */
[----:B--2---:R-:W-:Y:S05]  /*b610*/  @!P0 NANOSLEEP.SYNCS 0x989680 ;  /* 0x009896800000895d */ /* 0x004fea0003900000 */
[----:B------:R-:W2:Y:S02]  /*b620*/  @!P0 SYNCS.PHASECHK.TRANS64 P0, [R11+URZ], R6 ;  /* 0x000000060b0085a7 */ /* 0x000ea4000800007f */
[----:B--2---:R-:W-:Y:S05]  /*b630*/  @!P0 BRA `(.L_x_229) ;  /* 0xfffffffc00f08947 */ /* 0x004fea000383ffff */
[----:B------:R-:W-:Y:S05]  /*b640*/  BRA `(.L_x_275) ;  /* 0xfffffff000587947 */ /* 0x000fea000383ffff */
.L_x_276:
[----:B------:R-:W-:-:S00]  /*b650*/  BRA `(.L_x_276) ;  /* 0xfffffffc00fc7947 */ /* 0x000fc0000383ffff */
[----:B------:R-:W-:-:S00]  /*b660*/  NOP ;  /* 0x0000000000007918 */ /* 0x000fc00000000000 */
        /* <DEDUP_REMOVED lines=9> */
.L_x_277:


//--------------------- .nv.shared._ZN7cutlass13device_kernelINS_4gemm6kernel13GemmUniversalIN4cute5tupleIJiiiiEEENS1_10collective13CollectiveMmaINS1_37MainloopSm90TmaGmmaWarpSpecializedFP8ILi37ENS5_IJNS4_1CILi4EEENSA_ILi1EEESC_EEENS1_32KernelTmaWarpSpecializedPingpongEEENS5_IJNSA_ILi64EEENSA_ILi128EEENSA_ILi32EEEEEENS_12float_e4m3_tENS5_IJlSC_lEEESK_SL_NS4_8TiledMMAINS4_8MMA_AtomIJNS4_4SM904GMMA31MMA_64x128x32_F32E4M3E4M3_SS_TNILNSP_7ScaleInE1ELSR_1EEEEEENS4_6LayoutINS5_IJSC_SC_SC_EEENS5_IJNSA_ILi0EEESW_SW_EEEEENS5_IJNS4_10UnderscoreESZ_SZ_EEEEENS4_13SM90_TMA_LOADENS4_14ComposedLayoutINS4_7SwizzleILi1ELi4ELi3EEENS4_18smem_ptr_flag_bitsILi8EEENSU_INS5_IJNSA_ILi8EEESI_EEENS5_IJSI_SC_EEEEEEEvNS4_8identityENS4_23SM90_TMA_LOAD_MULTICASTES1C_vS1D_EENS_8epilogue10collective6detail29Sm90TmaWarpSpecializedAdapterINS1H_15DefaultEpilogueISK_SL_SL_NS1G_6thread17LinearCombinationISK_Li1EffLNS1L_9ScaleType4KindE0ELNS_15FloatRoundStyleE2ESK_EENS1_15EpilogueDefaultEEEEEvvEEEEvNT_6ParamsE --------------------------
	.section	.nv.shared._ZN7cutlass13device_kernelINS_4gemm6kernel13GemmUniversalIN4cute5tupleIJiiiiEEENS1_10collective13CollectiveMmaINS1_37MainloopSm90TmaGmmaWarpSpecializedFP8ILi37ENS5_IJNS4_1CILi4EEENSA_ILi1EEESC_EEENS1_32KernelTmaWarpSpecializedPingpongEEENS5_IJNSA_ILi64EEENSA_ILi128EEENSA_ILi32EEEEEENS_12float_e4m3_tENS5_IJlSC_lEEESK_SL_NS4_8TiledMMAINS4_8MMA_AtomIJNS4_4SM904GMMA31MMA_64x128x32_F32E4M3E4M3_SS_TNILNSP_7ScaleInE1ELSR_1EEEEEENS4_6LayoutINS5_IJSC_SC_SC_EEENS5_IJNSA_ILi0EEESW_SW_EEEEENS5_IJNS4_10UnderscoreESZ_SZ_EEEEENS4_13SM90_TMA_LOADENS4_14ComposedLayoutINS4_7SwizzleILi1ELi4ELi3EEENS4_18smem_ptr_flag_bitsILi8EEENSU_INS5_IJNSA_ILi8EEESI_EEENS5_IJSI_SC_EEEEEEEvNS4_8identityENS4_23SM90_TMA_LOAD_MULTICASTES1C_vS1D_EENS_8epilogue10collective6detail29Sm90TmaWarpSpecializedAdapterINS1H_15DefaultEpilogueISK_SL_SL_NS1G_6thread17LinearCombinationISK_Li1EffLNS1L_9ScaleType4KindE0ELNS_15FloatRoundStyleE2ESK_EENS1_15EpilogueDefaultEEEEEvvEEEEvNT_6ParamsE,"aw",@nobits
	.sectionflags	@""
	.align	16
	.zero		1024


//--------------------- .nv.shared.reserved.0     --------------------------
	.section	.nv.shared.reserved.0,"aw",@nobits
	.weak		__nv_reservedSMEM_offset_0_alias
	.size		__nv_reservedSMEM_offset_0_alias, 0, 0
	.other		__nv_reservedSMEM_offset_0_alias,@"STO_CUDA_RESERVED_SHARED STV_DEFAULT"
__nv_reservedSMEM_offset_0_alias:
	.zero		0


//--------------------- .nv.global                --------------------------
	.section	.nv.global,"aw",@nobits
.nv.global:
	.type		_ZN40_INTERNAL_04edd296_4_k_cu_93c3a05a_241974cute1_E,@object
	.size		_ZN40_INTERNAL_04edd296_4_k_cu_93c3a05a_241974cute1_E,(_ZN40_INTERNAL_04edd296_4_k_cu_93c3a05a_241974cuda3std3__45__cpo6cbeginE - _ZN40_INTERNAL_04edd296_4_k_cu_93c3a05a_241974cute1_E)
_ZN40_INTERNAL_04edd296_4_k_cu_93c3a05a_241974cute1_E:
	.zero		1
	.type		_ZN40_INTERNAL_04edd296_4_k_cu_93c3a05a_241974cuda3std3__45__cpo6cbeginE,@object
	.size		_ZN40_INTERNAL_04edd296_4_k_cu_93c3a05a_241974cuda3std3__45__cpo6cbeginE,(_ZN40_INTERNAL_04edd296_4_k_cu_93c3a05a_241974cuda3std3__48in_placeE - _ZN40_INTERNAL_04edd296_4_k_cu_93c3a05a_241974cuda3std3__45__cpo6cbeginE)
_ZN40_INTERNAL_04edd296_4_k_cu_93c3a05a_241974cuda3std3__45__cpo6cbeginE:
	.zero		1
	.type		_ZN40_INTERNAL_04edd296_4_k_cu_93c3a05a_241974cuda3std3__48in_placeE,@object
	.size		_ZN40_INTERNAL_04edd296_4_k_cu_93c3a05a_241974cuda3std3__48in_placeE,(_ZN40_INTERNAL_04edd296_4_k_cu_93c3a05a_241974cuda3std6ranges3__45__cpo9iter_moveE - _ZN40_INTERNAL_04edd296_4_k_cu_93c3a05a_241974cuda3std3__48in_placeE)
_ZN40_INTERNAL_04edd296_4_k_cu_93c3a05a_241974cuda3std3__48in_placeE:
	.zero		1
	.type		_ZN40_INTERNAL_04edd296_4_k_cu_93c3a05a_241974cuda3std6ranges3__45__cpo9iter_moveE,@object
	.size		_ZN40_INTERNAL_04edd296_4_k_cu_93c3a05a_241974cuda3std6ranges3__45__cpo9iter_moveE,(_ZN40_INTERNAL_04edd296_4_k_cu_93c3a05a_241974cuda3std3__45__cpo5beginE - _ZN40_INTERNAL_04edd296_4_k_cu_93c3a05a_241974cuda3std6ranges3__45__cpo9iter_moveE)
_ZN40_INTERNAL_04edd296_4_k_cu_93c3a05a_241974cuda3std6ranges3__45__cpo9iter_moveE:
	.zero		1
	.type		_ZN40_INTERNAL_04edd296_4_k_cu_93c3a05a_241974cuda3std3__45__cpo5beginE,@object
	.size		_ZN40_INTERNAL_04edd296_4_k_cu_93c3a05a_241974cuda3std3__45__cpo5beginE,(_ZN40_INTERNAL_04edd296_4_k_cu_93c3a05a_241974cuda3std3__442_GLOBAL__N__04edd296_4_k_cu_93c3a05a_241976ignoreE - _ZN40_INTERNAL_04edd296_4_k_cu_93c3a05a_241974cuda3std3__45__cpo5beginE)
_ZN40_INTERNAL_04edd296_4_k_cu_93c3a05a_241974cuda3std3__45__cpo5beginE:
	.zero		1
	.type		_ZN40_INTERNAL_04edd296_4_k_cu_93c3a05a_241974cuda3std3__442_GLOBAL__N__04edd296_4_k_cu_93c3a05a_241976ignoreE,@object
	.size		_ZN40_INTERNAL_04edd296_4_k_cu_93c3a05a_241974cuda3std3__442_GLOBAL__N__04edd296_4_k_cu_93c3a05a_241976ignoreE,(_ZN40_INTERNAL_04edd296_4_k_cu_93c3a05a_241974cute7productE - _ZN40_INTERNAL_04edd296_4_k_cu_93c3a05a_241974cuda3std3__442_GLOBAL__N__04edd296_4_k_cu_93c3a05a_241976ignoreE)
_ZN40_INTERNAL_04edd296_4_k_cu_93c3a05a_241974cuda3std3__442_GLOBAL__N__04edd296_4_k_cu_93c3a05a_241976ignoreE:
	.zero		1
	.type		_ZN40_INTERNAL_04edd296_4_k_cu_93c3a05a_241974cute7productE,@object
	.size		_ZN40_INTERNAL_04edd296_4_k_cu_93c3a05a_241974cute7productE,(_ZN40_INTERNAL_04edd296_4_k_cu_93c3a05a_241974cuda3std3__45__cpo3endE - _ZN40_INTERNAL_04edd296_4_k_cu_93c3a05a_241974cute7productE)
_ZN40_INTERNAL_04edd296_4_k_cu_93c3a05a_241974cute7productE:
	.zero		1
	.type		_ZN40_INTERNAL_04edd296_4_k_cu_93c3a05a_241974cuda3std3__45__cpo3endE,@object
	.size		_ZN40_INTERNAL_04edd296_4_k_cu_93c3a05a_241974cuda3std3__45__cpo3endE,(_ZN40_INTERNAL_04edd296_4_k_cu_93c3a05a_241974cuda3std3__419piecewise_constructE - _ZN40_INTERNAL_04edd296_4_k_cu_93c3a05a_241974cuda3std3__45__cpo3endE)
_ZN40_INTERNAL_04edd296_4_k_cu_93c3a05a_241974cuda3std3__45__cpo3endE:
	.zero		1
	.type		_ZN40_INTERNAL_04edd296_4_k_cu_93c3a05a_241974cuda3std3__419piecewise_constructE,@object
	.size		_ZN40_INTERNAL_04edd296_4_k_cu_93c3a05a_241974cuda3std3__419piecewise_constructE,(_ZN40_INTERNAL_04edd296_4_k_cu_93c3a05a_241974cuda3std3__45__cpo4cendE - _ZN40_INTERNAL_04edd296_4_k_cu_93c3a05a_241974cuda3std3__419piecewise_constructE)
_ZN40_INTERNAL_04edd296_4_k_cu_93c3a05a_241974cuda3std3__419piecewise_constructE:
	.zero		1
	.type		_ZN40_INTERNAL_04edd296_4_k_cu_93c3a05a_241974cuda3std3__45__cpo4cendE,@object
	.size		_ZN40_INTERNAL_04edd296_4_k_cu_93c3a05a_241974cuda3std3__45__cpo4cendE,(_ZN40_INTERNAL_04edd296_4_k_cu_93c3a05a_241974cuda3std6ranges3__45__cpo4swapE - _ZN40_INTERNAL_04edd296_4_k_cu_93c3a05a_241974cuda3std3__45__cpo4cendE)
_ZN40_INTERNAL_04edd296_4_k_cu_93c3a05a_241974cuda3std3__45__cpo4cendE:
	.zero		1
	.type		_ZN40_INTERNAL_04edd296_4_k_cu_93c3a05a_241974cuda3std6ranges3__45__cpo4swapE,@object
	.size		_ZN40_INTERNAL_04edd296_4_k_cu_93c3a05a_241974cuda3std6ranges3__45__cpo4swapE,(.L_7 - _ZN40_INTERNAL_04edd296_4_k_cu_93c3a05a_241974cuda3std6ranges3__45__cpo4swapE)
_ZN40_INTERNAL_04edd296_4_k_cu_93c3a05a_241974cuda3std6ranges3__45__cpo4swapE:
	.zero		1
.L_7:


//--------------------- .nv.constant0._ZN7cutlass13device_kernelINS_4gemm6kernel13GemmUniversalIN4cute5tupleIJiiiiEEENS1_10collective13CollectiveMmaINS1_37MainloopSm90TmaGmmaWarpSpecializedFP8ILi37ENS5_IJNS4_1CILi4EEENSA_ILi1EEESC_EEENS1_32KernelTmaWarpSpecializedPingpongEEENS5_IJNSA_ILi64EEENSA_ILi128EEENSA_ILi32EEEEEENS_12float_e4m3_tENS5_IJlSC_lEEESK_SL_NS4_8TiledMMAINS4_8MMA_AtomIJNS4_4SM904GMMA31MMA_64x128x32_F32E4M3E4M3_SS_TNILNSP_7ScaleInE1ELSR_1EEEEEENS4_6LayoutINS5_IJSC_SC_SC_EEENS5_IJNSA_ILi0EEESW_SW_EEEEENS5_IJNS4_10UnderscoreESZ_SZ_EEEEENS4_13SM90_TMA_LOADENS4_14ComposedLayoutINS4_7SwizzleILi1ELi4ELi3EEENS4_18smem_ptr_flag_bitsILi8EEENSU_INS5_IJNSA_ILi8EEESI_EEENS5_IJSI_SC_EEEEEEEvNS4_8identityENS4_23SM90_TMA_LOAD_MULTICASTES1C_vS1D_EENS_8epilogue10collective6detail29Sm90TmaWarpSpecializedAdapterINS1H_15DefaultEpilogueISK_SL_SL_NS1G_6thread17LinearCombinationISK_Li1EffLNS1L_9ScaleType4KindE0ELNS_15FloatRoundStyleE2ESK_EENS1_15EpilogueDefaultEEEEEvvEEEEvNT_6ParamsE --------------------------
	.section	.nv.constant0._ZN7cutlass13device_kernelINS_4gemm6kernel13GemmUniversalIN4cute5tupleIJiiiiEEENS1_10collective13CollectiveMmaINS1_37MainloopSm90TmaGmmaWarpSpecializedFP8ILi37ENS5_IJNS4_1CILi4EEENSA_ILi1EEESC_EEENS1_32KernelTmaWarpSpecializedPingpongEEENS5_IJNSA_ILi64EEENSA_ILi128EEENSA_ILi32EEEEEENS_12float_e4m3_tENS5_IJlSC_lEEESK_SL_NS4_8TiledMMAINS4_8MMA_AtomIJNS4_4SM904GMMA31MMA_64x128x32_F32E4M3E4M3_SS_TNILNSP_7ScaleInE1ELSR_1EEEEEENS4_6LayoutINS5_IJSC_SC_SC_EEENS5_IJNSA_ILi0EEESW_SW_EEEEENS5_IJNS4_10UnderscoreESZ_SZ_EEEEENS4_13SM90_TMA_LOADENS4_14ComposedLayoutINS4_7SwizzleILi1ELi4ELi3EEENS4_18smem_ptr_flag_bitsILi8EEENSU_INS5_IJNSA_ILi8EEESI_EEENS5_IJSI_SC_EEEEEEEvNS4_8identityENS4_23SM90_TMA_LOAD_MULTICASTES1C_vS1D_EENS_8epilogue10collective6detail29Sm90TmaWarpSpecializedAdapterINS1H_15DefaultEpilogueISK_SL_SL_NS1G_6thread17LinearCombinationISK_Li1EffLNS1L_9ScaleType4KindE0ELNS_15FloatRoundStyleE2ESK_EENS1_15EpilogueDefaultEEEEEvvEEEEvNT_6ParamsE,"a",@progbits
	.sectionflags	@""
	.align	4
.nv.constant0._ZN7cutlass13device_kernelINS_4gemm6kernel13GemmUniversalIN4cute5tupleIJiiiiEEENS1_10collective13CollectiveMmaINS1_37MainloopSm90TmaGmmaWarpSpecializedFP8ILi37ENS5_IJNS4_1CILi4EEENSA_ILi1EEESC_EEENS1_32KernelTmaWarpSpecializedPingpongEEENS5_IJNSA_ILi64EEENSA_ILi128EEENSA_ILi32EEEEEENS_12float_e4m3_tENS5_IJlSC_lEEESK_SL_NS4_8TiledMMAINS4_8MMA_AtomIJNS4_4SM904GMMA31MMA_64x128x32_F32E4M3E4M3_SS_TNILNSP_7ScaleInE1ELSR_1EEEEEENS4_6LayoutINS5_IJSC_SC_SC_EEENS5_IJNSA_ILi0EEESW_SW_EEEEENS5_IJNS4_10UnderscoreESZ_SZ_EEEEENS4_13SM90_TMA_LOADENS4_14ComposedLayoutINS4_7SwizzleILi1ELi4ELi3EEENS4_18smem_ptr_flag_bitsILi8EEENSU_INS5_IJNSA_ILi8EEESI_EEENS5_IJSI_SC_EEEEEEEvNS4_8identityENS4_23SM90_TMA_LOAD_MULTICASTES1C_vS1D_EENS_8epilogue10collective6detail29Sm90TmaWarpSpecializedAdapterINS1H_15DefaultEpilogueISK_SL_SL_NS1G_6thread17LinearCombinationISK_Li1EffLNS1L_9ScaleType4KindE0ELNS_15FloatRoundStyleE2ESK_EENS1_15EpilogueDefaultEEEEEvvEEEEvNT_6ParamsE:
	.zero		1664


//--------------------- SYMBOLS --------------------------

	.type		.nv.reservedSmem.offset0,@object
	.size		.nv.reservedSmem.offset0,0x4
